//
// Generated by NVIDIA NVVM Compiler
//
// Compiler Build ID: CL-36424714
// Cuda compilation tools, release 13.0, V13.0.88
// Based on NVVM 20.0.0
//

.version 9.0
.target sm_100
.address_size 64

	// .globl	_Z20matmul_shared_kernelPKfS0_Pfiii
// _ZZ20matmul_shared_kernelPKfS0_PfiiiE4Asub has been demoted
// _ZZ20matmul_shared_kernelPKfS0_PfiiiE4Bsub has been demoted

.visible .entry _Z20matmul_shared_kernelPKfS0_Pfiii(
	.param .u64 .ptr .align 1 _Z20matmul_shared_kernelPKfS0_Pfiii_param_0,
	.param .u64 .ptr .align 1 _Z20matmul_shared_kernelPKfS0_Pfiii_param_1,
	.param .u64 .ptr .align 1 _Z20matmul_shared_kernelPKfS0_Pfiii_param_2,
	.param .u32 _Z20matmul_shared_kernelPKfS0_Pfiii_param_3,
	.param .u32 _Z20matmul_shared_kernelPKfS0_Pfiii_param_4,
	.param .u32 _Z20matmul_shared_kernelPKfS0_Pfiii_param_5
)
{
	.reg .pred 	%p<12>;
	.reg .b32 	%r<43>;
	.reg .b32 	%f<63>;
	.reg .b64 	%rd<13>;
	// demoted variable
	.shared .align 4 .b8 _ZZ20matmul_shared_kernelPKfS0_PfiiiE4Asub[1024];
	// demoted variable
	.shared .align 4 .b8 _ZZ20matmul_shared_kernelPKfS0_PfiiiE4Bsub[1024];
	ld.param.u64 	%rd3, [_Z20matmul_shared_kernelPKfS0_Pfiii_param_0];
	ld.param.u64 	%rd4, [_Z20matmul_shared_kernelPKfS0_Pfiii_param_1];
	ld.param.u64 	%rd5, [_Z20matmul_shared_kernelPKfS0_Pfiii_param_2];
	ld.param.u32 	%r24, [_Z20matmul_shared_kernelPKfS0_Pfiii_param_3];
	ld.param.u32 	%r25, [_Z20matmul_shared_kernelPKfS0_Pfiii_param_4];
	ld.param.u32 	%r26, [_Z20matmul_shared_kernelPKfS0_Pfiii_param_5];
	mov.u32 	%r27, %ctaid.y;
	shl.b32 	%r28, %r27, 4;
	mov.u32 	%r40, %tid.y;
	add.s32 	%r2, %r28, %r40;
	mov.u32 	%r29, %ctaid.x;
	shl.b32 	%r3, %r29, 4;
	mov.u32 	%r38, %tid.x;
	add.s32 	%r5, %r3, %r38;
	setp.lt.s32 	%p1, %r26, 1;
	mov.f32 	%f62, 0f00000000;
	@%p1 bra 	$L__BB0_7;
	add.s32 	%r30, %r26, 15;
	shr.u32 	%r31, %r30, 4;
	shl.b32 	%r32, %r40, 6;
	mov.u32 	%r33, _ZZ20matmul_shared_kernelPKfS0_PfiiiE4Asub;
	add.s32 	%r6, %r33, %r32;
	shl.b32 	%r34, %r38, 2;
	add.s32 	%r7, %r6, %r34;
	mov.u32 	%r35, _ZZ20matmul_shared_kernelPKfS0_PfiiiE4Bsub;
	add.s32 	%r9, %r35, %r34;
	add.s32 	%r8, %r9, %r32;
	neg.s32 	%r42, %r31;
	mad.lo.s32 	%r36, %r40, %r25, %r38;
	add.s32 	%r41, %r36, %r3;
	shl.b32 	%r12, %r25, 4;
	mad.lo.s32 	%r39, %r26, %r2, %r38;
	cvta.to.global.u64 	%rd1, %rd3;
	cvta.to.global.u64 	%rd2, %rd4;
	mov.f32 	%f62, 0f00000000;
$L__BB0_2:
	setp.ge.s32 	%p2, %r2, %r24;
	setp.ge.u32 	%p3, %r38, %r26;
	mov.f32 	%f60, 0f00000000;
	or.pred  	%p4, %p2, %p3;
	@%p4 bra 	$L__BB0_4;
	mul.wide.u32 	%rd6, %r39, 4;
	add.s64 	%rd7, %rd1, %rd6;
	ld.global.f32 	%f60, [%rd7];
$L__BB0_4:
	setp.ge.s32 	%p5, %r5, %r25;
	st.shared.f32 	[%r7], %f60;
	setp.ge.u32 	%p6, %r40, %r26;
	mov.f32 	%f61, 0f00000000;
	or.pred  	%p7, %p5, %p6;
	@%p7 bra 	$L__BB0_6;
	mul.wide.u32 	%rd8, %r41, 4;
	add.s64 	%rd9, %rd2, %rd8;
	ld.global.f32 	%f61, [%rd9];
$L__BB0_6:
	st.shared.f32 	[%r8], %f61;
	bar.sync 	0;
	ld.shared.f32 	%f12, [%r6];
	ld.shared.f32 	%f13, [%r9];
	fma.rn.f32 	%f14, %f12, %f13, %f62;
	ld.shared.f32 	%f15, [%r6+4];
	ld.shared.f32 	%f16, [%r9+64];
	fma.rn.f32 	%f17, %f15, %f16, %f14;
	ld.shared.f32 	%f18, [%r6+8];
	ld.shared.f32 	%f19, [%r9+128];
	fma.rn.f32 	%f20, %f18, %f19, %f17;
	ld.shared.f32 	%f21, [%r6+12];
	ld.shared.f32 	%f22, [%r9+192];
	fma.rn.f32 	%f23, %f21, %f22, %f20;
	ld.shared.f32 	%f24, [%r6+16];
	ld.shared.f32 	%f25, [%r9+256];
	fma.rn.f32 	%f26, %f24, %f25, %f23;
	ld.shared.f32 	%f27, [%r6+20];
	ld.shared.f32 	%f28, [%r9+320];
	fma.rn.f32 	%f29, %f27, %f28, %f26;
	ld.shared.f32 	%f30, [%r6+24];
	ld.shared.f32 	%f31, [%r9+384];
	fma.rn.f32 	%f32, %f30, %f31, %f29;
	ld.shared.f32 	%f33, [%r6+28];
	ld.shared.f32 	%f34, [%r9+448];
	fma.rn.f32 	%f35, %f33, %f34, %f32;
	ld.shared.f32 	%f36, [%r6+32];
	ld.shared.f32 	%f37, [%r9+512];
	fma.rn.f32 	%f38, %f36, %f37, %f35;
	ld.shared.f32 	%f39, [%r6+36];
	ld.shared.f32 	%f40, [%r9+576];
	fma.rn.f32 	%f41, %f39, %f40, %f38;
	ld.shared.f32 	%f42, [%r6+40];
	ld.shared.f32 	%f43, [%r9+640];
	fma.rn.f32 	%f44, %f42, %f43, %f41;
	ld.shared.f32 	%f45, [%r6+44];
	ld.shared.f32 	%f46, [%r9+704];
	fma.rn.f32 	%f47, %f45, %f46, %f44;
	ld.shared.f32 	%f48, [%r6+48];
	ld.shared.f32 	%f49, [%r9+768];
	fma.rn.f32 	%f50, %f48, %f49, %f47;
	ld.shared.f32 	%f51, [%r6+52];
	ld.shared.f32 	%f52, [%r9+832];
	fma.rn.f32 	%f53, %f51, %f52, %f50;
	ld.shared.f32 	%f54, [%r6+56];
	ld.shared.f32 	%f55, [%r9+896];
	fma.rn.f32 	%f56, %f54, %f55, %f53;
	ld.shared.f32 	%f57, [%r6+60];
	ld.shared.f32 	%f58, [%r9+960];
	fma.rn.f32 	%f62, %f57, %f58, %f56;
	bar.sync 	0;
	add.s32 	%r42, %r42, 1;
	setp.ne.s32 	%p8, %r42, 0;
	add.s32 	%r41, %r41, %r12;
	add.s32 	%r40, %r40, 16;
	add.s32 	%r39, %r39, 16;
	add.s32 	%r38, %r38, 16;
	@%p8 bra 	$L__BB0_2;
$L__BB0_7:
	setp.ge.s32 	%p9, %r2, %r24;
	setp.ge.s32 	%p10, %r5, %r25;
	or.pred  	%p11, %p9, %p10;
	@%p11 bra 	$L__BB0_9;
	mad.lo.s32 	%r37, %r25, %r2, %r5;
	cvta.to.global.u64 	%rd10, %rd5;
	mul.wide.s32 	%rd11, %r37, 4;
	add.s64 	%rd12, %rd10, %rd11;
	st.global.f32 	[%rd12], %f62;
$L__BB0_9:
	ret;

}
	// .globl	_Z24matmul_tensorcore_kernelPK6__halfS1_Pfiii
.visible .entry _Z24matmul_tensorcore_kernelPK6__halfS1_Pfiii(
	.param .u64 .ptr .align 1 _Z24matmul_tensorcore_kernelPK6__halfS1_Pfiii_param_0,
	.param .u64 .ptr .align 1 _Z24matmul_tensorcore_kernelPK6__halfS1_Pfiii_param_1,
	.param .u64 .ptr .align 1 _Z24matmul_tensorcore_kernelPK6__halfS1_Pfiii_param_2,
	.param .u32 _Z24matmul_tensorcore_kernelPK6__halfS1_Pfiii_param_3,
	.param .u32 _Z24matmul_tensorcore_kernelPK6__halfS1_Pfiii_param_4,
	.param .u32 _Z24matmul_tensorcore_kernelPK6__halfS1_Pfiii_param_5
)
{
	.reg .pred 	%p<9>;
	.reg .b32 	%r<146>;
	.reg .b32 	%f<125>;
	.reg .b64 	%rd<50>;

	ld.param.u64 	%rd7, [_Z24matmul_tensorcore_kernelPK6__halfS1_Pfiii_param_0];
	ld.param.u32 	%r37, [_Z24matmul_tensorcore_kernelPK6__halfS1_Pfiii_param_3];
	ld.param.u32 	%r38, [_Z24matmul_tensorcore_kernelPK6__halfS1_Pfiii_param_4];
	ld.param.u32 	%r36, [_Z24matmul_tensorcore_kernelPK6__halfS1_Pfiii_param_5];
	cvta.to.global.u64 	%rd1, %rd7;
	mov.u32 	%r39, %ctaid.y;
	mov.u32 	%r40, %ntid.y;
	mov.u32 	%r41, %tid.y;
	mad.lo.s32 	%r42, %r39, %r40, %r41;
	mov.u32 	%r43, %ctaid.x;
	mov.u32 	%r44, %ntid.x;
	mov.u32 	%r45, %tid.x;
	mad.lo.s32 	%r46, %r43, %r44, %r45;
	shl.b32 	%r1, %r42, 4;
	setp.ge.s32 	%p1, %r1, %r37;
	shl.b32 	%r2, %r46, 4;
	setp.ge.s32 	%p2, %r2, %r38;
	or.pred  	%p3, %p1, %p2;
	@%p3 bra 	$L__BB1_9;
	setp.gt.s32 	%p4, %r36, 0;
	mov.f32 	%f117, 0f00000000;
	mov.f32 	%f118, %f117;
	mov.f32 	%f119, %f117;
	mov.f32 	%f120, %f117;
	mov.f32 	%f121, %f117;
	mov.f32 	%f122, %f117;
	mov.f32 	%f123, %f117;
	mov.f32 	%f124, %f117;
	@%p4 bra 	$L__BB1_2;
	bra.uni 	$L__BB1_8;
$L__BB1_2:
	mul.lo.s32 	%r140, %r36, %r1;
	add.s32 	%r49, %r36, -1;
	shr.u32 	%r50, %r49, 4;
	add.s32 	%r4, %r50, 1;
	and.b32  	%r5, %r4, 3;
	setp.lt.u32 	%p5, %r36, 49;
	mov.b32 	%r142, 0;
	mov.f32 	%f117, 0f00000000;
	mov.f32 	%f118, %f117;
	mov.f32 	%f119, %f117;
	mov.f32 	%f120, %f117;
	mov.f32 	%f121, %f117;
	mov.f32 	%f122, %f117;
	mov.f32 	%f123, %f117;
	mov.f32 	%f124, %f117;
	@%p5 bra 	$L__BB1_5;
	mul.wide.u32 	%rd8, %r140, 2;
	add.s64 	%rd9, %rd8, %rd1;
	add.s64 	%rd49, %rd9, 64;
	mul.lo.s32 	%r139, %r38, 48;
	shl.b32 	%r138, %r38, 5;
	shl.b32 	%r137, %r38, 4;
	and.b32  	%r52, %r4, 536870908;
	neg.s32 	%r135, %r52;
	mov.f32 	%f117, 0f00000000;
	mov.b32 	%r136, 0;
	cvt.s64.s32 	%rd13, %r2;
	mov.u32 	%r142, %r136;
$L__BB1_4:
	ld.param.u64 	%rd46, [_Z24matmul_tensorcore_kernelPK6__halfS1_Pfiii_param_1];
	mul.wide.u32 	%rd10, %r140, 2;
	add.s64 	%rd11, %rd1, %rd10;
	cvt.s64.s32 	%rd12, %r136;
	add.s64 	%rd14, %rd12, %rd13;
	cvta.to.global.u64 	%rd15, %rd46;
	shl.b64 	%rd16, %rd14, 1;
	add.s64 	%rd17, %rd15, %rd16;
	wmma.load.a.sync.aligned.row.m16n16k16.global.f16 	{%r53, %r54, %r55, %r56, %r57, %r58, %r59, %r60}, [%rd11], %r36;
	wmma.load.b.sync.aligned.col.m16n16k16.global.f16 	{%r61, %r62, %r63, %r64, %r65, %r66, %r67, %r68}, [%rd17], %r38;
	wmma.mma.sync.aligned.row.col.m16n16k16.f32.f32 {%f61, %f62, %f63, %f64, %f65, %f66, %f67, %f68}, {%r53, %r54, %r55, %r56, %r57, %r58, %r59, %r60}, {%r61, %r62, %r63, %r64, %r65, %r66, %r67, %r68}, {%f124, %f123, %f122, %f121, %f120, %f119, %f118, %f117};
	add.s64 	%rd18, %rd49, -32;
	cvt.s64.s32 	%rd19, %r137;
	add.s64 	%rd20, %rd19, %rd13;
	shl.b64 	%rd21, %rd20, 1;
	add.s64 	%rd22, %rd15, %rd21;
	wmma.load.a.sync.aligned.row.m16n16k16.global.f16 	{%r69, %r70, %r71, %r72, %r73, %r74, %r75, %r76}, [%rd18], %r36;
	wmma.load.b.sync.aligned.col.m16n16k16.global.f16 	{%r77, %r78, %r79, %r80, %r81, %r82, %r83, %r84}, [%rd22], %r38;
	wmma.mma.sync.aligned.row.col.m16n16k16.f32.f32 {%f69, %f70, %f71, %f72, %f73, %f74, %f75, %f76}, {%r69, %r70, %r71, %r72, %r73, %r74, %r75, %r76}, {%r77, %r78, %r79, %r80, %r81, %r82, %r83, %r84}, {%f61, %f62, %f63, %f64, %f65, %f66, %f67, %f68};
	cvt.s64.s32 	%rd23, %r138;
	add.s64 	%rd24, %rd23, %rd13;
	shl.b64 	%rd25, %rd24, 1;
	add.s64 	%rd26, %rd15, %rd25;
	wmma.load.a.sync.aligned.row.m16n16k16.global.f16 	{%r85, %r86, %r87, %r88, %r89, %r90, %r91, %r92}, [%rd49], %r36;
	wmma.load.b.sync.aligned.col.m16n16k16.global.f16 	{%r93, %r94, %r95, %r96, %r97, %r98, %r99, %r100}, [%rd26], %r38;
	wmma.mma.sync.aligned.row.col.m16n16k16.f32.f32 {%f77, %f78, %f79, %f80, %f81, %f82, %f83, %f84}, {%r85, %r86, %r87, %r88, %r89, %r90, %r91, %r92}, {%r93, %r94, %r95, %r96, %r97, %r98, %r99, %r100}, {%f69, %f70, %f71, %f72, %f73, %f74, %f75, %f76};
	add.s64 	%rd27, %rd49, 32;
	cvt.s64.s32 	%rd28, %r139;
	add.s64 	%rd29, %rd28, %rd13;
	shl.b64 	%rd30, %rd29, 1;
	add.s64 	%rd31, %rd15, %rd30;
	wmma.load.a.sync.aligned.row.m16n16k16.global.f16 	{%r101, %r102, %r103, %r104, %r105, %r106, %r107, %r108}, [%rd27], %r36;
	wmma.load.b.sync.aligned.col.m16n16k16.global.f16 	{%r109, %r110, %r111, %r112, %r113, %r114, %r115, %r116}, [%rd31], %r38;
	wmma.mma.sync.aligned.row.col.m16n16k16.f32.f32 {%f124, %f123, %f122, %f121, %f120, %f119, %f118, %f117}, {%r101, %r102, %r103, %r104, %r105, %r106, %r107, %r108}, {%r109, %r110, %r111, %r112, %r113, %r114, %r115, %r116}, {%f77, %f78, %f79, %f80, %f81, %f82, %f83, %f84};
	add.s32 	%r142, %r142, 64;
	add.s64 	%rd49, %rd49, 128;
	add.s32 	%r140, %r140, 64;
	shl.b32 	%r117, %r38, 6;
	add.s32 	%r139, %r139, %r117;
	add.s32 	%r138, %r138, %r117;
	add.s32 	%r137, %r137, %r117;
	add.s32 	%r136, %r136, %r117;
	add.s32 	%r135, %r135, 4;
	setp.ne.s32 	%p6, %r135, 0;
	@%p6 bra 	$L__BB1_4;
$L__BB1_5:
	setp.eq.s32 	%p7, %r5, 0;
	@%p7 bra 	$L__BB1_8;
	mul.lo.s32 	%r145, %r142, %r38;
	shl.b32 	%r26, %r38, 4;
	mad.lo.s32 	%r144, %r36, %r1, %r142;
	neg.s32 	%r143, %r5;
	cvt.s64.s32 	%rd35, %r2;
$L__BB1_7:
	.pragma "nounroll";
	ld.param.u64 	%rd47, [_Z24matmul_tensorcore_kernelPK6__halfS1_Pfiii_param_1];
	mul.wide.u32 	%rd32, %r144, 2;
	add.s64 	%rd33, %rd1, %rd32;
	cvt.s64.s32 	%rd34, %r145;
	add.s64 	%rd36, %rd34, %rd35;
	cvta.to.global.u64 	%rd37, %rd47;
	shl.b64 	%rd38, %rd36, 1;
	add.s64 	%rd39, %rd37, %rd38;
	wmma.load.a.sync.aligned.row.m16n16k16.global.f16 	{%r118, %r119, %r120, %r121, %r122, %r123, %r124, %r125}, [%rd33], %r36;
	wmma.load.b.sync.aligned.col.m16n16k16.global.f16 	{%r126, %r127, %r128, %r129, %r130, %r131, %r132, %r133}, [%rd39], %r38;
	wmma.mma.sync.aligned.row.col.m16n16k16.f32.f32 {%f124, %f123, %f122, %f121, %f120, %f119, %f118, %f117}, {%r118, %r119, %r120, %r121, %r122, %r123, %r124, %r125}, {%r126, %r127, %r128, %r129, %r130, %r131, %r132, %r133}, {%f124, %f123, %f122, %f121, %f120, %f119, %f118, %f117};
	add.s32 	%r145, %r145, %r26;
	add.s32 	%r144, %r144, 16;
	add.s32 	%r143, %r143, 1;
	setp.ne.s32 	%p8, %r143, 0;
	@%p8 bra 	$L__BB1_7;
$L__BB1_8:
	ld.param.u64 	%rd48, [_Z24matmul_tensorcore_kernelPK6__halfS1_Pfiii_param_2];
	mul.lo.s32 	%r134, %r38, %r1;
	cvt.s64.s32 	%rd40, %r134;
	cvt.s64.s32 	%rd41, %r2;
	add.s64 	%rd42, %rd40, %rd41;
	cvta.to.global.u64 	%rd43, %rd48;
	shl.b64 	%rd44, %rd42, 2;
	add.s64 	%rd45, %rd43, %rd44;
	wmma.store.d.sync.aligned.row.m16n16k16.global.f32 	[%rd45], {%f124, %f123, %f122, %f121, %f120, %f119, %f118, %f117}, %r38;
$L__BB1_9:
	ret;

}


// ===== COMPILED SASS (sm_100) =====

	.target	sm_100

	.elftype	@"ET_EXEC"


//--------------------- .note.nv.tkinfo           --------------------------
	.section	.note.nv.tkinfo,"",@"SHT_NOTE"
	.sectionflags	@"SHF_NOTE_NV_TKINFO"
	.tkinfo
        /*0018*/ 	.word	0x00000002
        /*0030*/ 	.string	""
        /*0030*/ 	.string	"ptxas"
        /*0030*/ 	.string	"Cuda compilation tools, release 13.0, V13.0.88"
        /*0030*/ 	.string	"Build cuda_13.0.r13.0/compiler.36424714_0"
        /*0030*/ 	.string	"-arch sm_100 -m 64 "



//--------------------- .note.nv.cuinfo           --------------------------
	.section	.note.nv.cuinfo,"",@"SHT_NOTE"
	.sectionflags	@"SHF_NOTE_NV_CUINFO"
        /*0018*/ 	.short	0x0002
        /*001a*/ 	.short	0x0064
        /*001c*/ 	.short	0x0082
	.zero		2


//--------------------- .nv.info                  --------------------------
	.section	.nv.info,"",@"SHT_CUDA_INFO"
	.align	4


	//----- nvinfo : EIATTR_REGCOUNT
	.align		4
        /*0000*/ 	.byte	0x04, 0x2f
        /*0002*/ 	.short	(.L_1 - .L_0)
	.align		4
.L_0:
        /*0004*/ 	.word	index@(_Z20matmul_shared_kernelPKfS0_Pfiii)
        /*0008*/ 	.word	0x00000020


	//----- nvinfo : EIATTR_FRAME_SIZE
	.align		4
.L_1:
        /*000c*/ 	.byte	0x04, 0x11
        /*000e*/ 	.short	(.L_3 - .L_2)
	.align		4
.L_2:
        /*0010*/ 	.word	index@(_Z20matmul_shared_kernelPKfS0_Pfiii)
        /*0014*/ 	.word	0x00000000


	//----- nvinfo : EIATTR_REGCOUNT
	.align		4
.L_3:
        /*0018*/ 	.byte	0x04, 0x2f
        /*001a*/ 	.short	(.L_5 - .L_4)
	.align		4
.L_4:
        /*001c*/ 	.word	index@(_Z24matmul_tensorcore_kernelPK6__halfS1_Pfiii)
        /*0020*/ 	.word	0x00000028


	//----- nvinfo : EIATTR_FRAME_SIZE
	.align		4
.L_5:
        /*0024*/ 	.byte	0x04, 0x11
        /*0026*/ 	.short	(.L_7 - .L_6)
	.align		4
.L_6:
        /*0028*/ 	.word	index@(_Z24matmul_tensorcore_kernelPK6__halfS1_Pfiii)
        /*002c*/ 	.word	0x00000000


	//----- nvinfo : EIATTR_MIN_STACK_SIZE
	.align		4
.L_7:
        /*0030*/ 	.byte	0x04, 0x12
        /*0032*/ 	.short	(.L_9 - .L_8)
	.align		4
.L_8:
        /*0034*/ 	.word	index@(_Z24matmul_tensorcore_kernelPK6__halfS1_Pfiii)
        /*0038*/ 	.word	0x00000000


	//----- nvinfo : EIATTR_MIN_STACK_SIZE
	.align		4
.L_9:
        /*003c*/ 	.byte	0x04, 0x12
        /*003e*/ 	.short	(.L_11 - .L_10)
	.align		4
.L_10:
        /*0040*/ 	.word	index@(_Z20matmul_shared_kernelPKfS0_Pfiii)
        /*0044*/ 	.word	0x00000000
.L_11:


//--------------------- .nv.compat                --------------------------
	.section	.nv.compat,"",@"SHT_CUDA_COMPAT_INFO"
	.align	4
        /*0000*/ 	.byte	0x02, 0x09, 0x00, 0x00, 0x02, 0x02, 0x01, 0x00, 0x02, 0x05, 0x05, 0x00, 0x03, 0x07, 0x01, 0x01
        /*0010*/ 	.byte	0x02, 0x03, 0x00, 0x00, 0x02, 0x06, 0x01, 0x00, 0x04, 0x0b, 0x08, 0x00, 0x09, 0x00, 0x00, 0x00
        /*0020*/ 	.byte	0x00, 0x00, 0x00, 0x00


//--------------------- .nv.info._Z24matmul_tensorcore_kernelPK6__halfS1_Pfiii --------------------------
	.section	.nv.info._Z24matmul_tensorcore_kernelPK6__halfS1_Pfiii,"",@"SHT_CUDA_INFO"
	.sectionflags	@""
	.align	4


	//----- nvinfo : EIATTR_CUDA_API_VERSION
	.align		4
        /*0000*/ 	.byte	0x04, 0x37
        /*0002*/ 	.short	(.L_13 - .L_12)
.L_12:
        /*0004*/ 	.word	0x00000082


	//----- nvinfo : EIATTR_KPARAM_INFO
	.align		4
.L_13:
        /*0008*/ 	.byte	0x04, 0x17
        /*000a*/ 	.short	(.L_15 - .L_14)
.L_14:
        /*000c*/ 	.word	0x00000000
        /*0010*/ 	.short	0x0005
        /*0012*/ 	.short	0x0020
        /*0014*/ 	.byte	0x00, 0xf0, 0x11, 0x00


	//----- nvinfo : EIATTR_KPARAM_INFO
	.align		4
.L_15:
        /*0018*/ 	.byte	0x04, 0x17
        /*001a*/ 	.short	(.L_17 - .L_16)
.L_16:
        /*001c*/ 	.word	0x00000000
        /*0020*/ 	.short	0x0004
        /*0022*/ 	.short	0x001c
        /*0024*/ 	.byte	0x00, 0xf0, 0x11, 0x00


	//----- nvinfo : EIATTR_KPARAM_INFO
	.align		4
.L_17:
        /*0028*/ 	.byte	0x04, 0x17
        /*002a*/ 	.short	(.L_19 - .L_18)
.L_18:
        /*002c*/ 	.word	0x00000000
        /*0030*/ 	.short	0x0003
        /*0032*/ 	.short	0x0018
        /*0034*/ 	.byte	0x00, 0xf0, 0x11, 0x00


	//----- nvinfo : EIATTR_KPARAM_INFO
	.align		4
.L_19:
        /*0038*/ 	.byte	0x04, 0x17
        /*003a*/ 	.short	(.L_21 - .L_20)
.L_20:
        /*003c*/ 	.word	0x00000000
        /*0040*/ 	.short	0x0002
        /*0042*/ 	.short	0x0010
        /*0044*/ 	.byte	0x00, 0xf5, 0x21, 0x00


	//----- nvinfo : EIATTR_KPARAM_INFO
	.align		4
.L_21:
        /*0048*/ 	.byte	0x04, 0x17
        /*004a*/ 	.short	(.L_23 - .L_22)
.L_22:
        /*004c*/ 	.word	0x00000000
        /*0050*/ 	.short	0x0001
        /*0052*/ 	.short	0x0008
        /*0054*/ 	.byte	0x00, 0xf5, 0x21, 0x00


	//----- nvinfo : EIATTR_KPARAM_INFO
	.align		4
.L_23:
        /*0058*/ 	.byte	0x04, 0x17
        /*005a*/ 	.short	(.L_25 - .L_24)
.L_24:
        /*005c*/ 	.word	0x00000000
        /*0060*/ 	.short	0x0000
        /*0062*/ 	.short	0x0000
        /*0064*/ 	.byte	0x00, 0xf5, 0x21, 0x00


	//----- nvinfo : EIATTR_SPARSE_MMA_MASK
	.align		4
.L_25:
        /*0068*/ 	.byte	0x03, 0x50
        /*006a*/ 	.short	0x0000


	//----- nvinfo : EIATTR_WMMA_USED
	.align		4
        /*006c*/ 	.byte	0x01, 0x2b
	.zero		2


	//----- nvinfo : EIATTR_MAXREG_COUNT
	.align		4
        /*0070*/ 	.byte	0x03, 0x1b
        /*0072*/ 	.short	0x00ff


	//----- nvinfo : EIATTR_MERCURY_ISA_VERSION
	.align		4
        /*0074*/ 	.byte	0x03, 0x5f
        /*0076*/ 	.short	0x0101


	//----- nvinfo : EIATTR_VRC_CTA_INIT_COUNT
	.align		4
        /*0078*/ 	.byte	0x02, 0x4a
	.zero		1
	.zero		1


	//----- nvinfo : EIATTR_EXIT_INSTR_OFFSETS
	.align		4
        /*007c*/ 	.byte	0x04, 0x1c
        /*007e*/ 	.short	(.L_27 - .L_26)


	//   ....[0]....
.L_26:
        /*0080*/ 	.word	0x000000e0


	//   ....[1]....
        /*0084*/ 	.word	0x00000e40


	//----- nvinfo : EIATTR_CBANK_PARAM_SIZE
	.align		4
.L_27:
        /*0088*/ 	.byte	0x03, 0x19
        /*008a*/ 	.short	0x0024


	//----- nvinfo : EIATTR_PARAM_CBANK
	.align		4
        /*008c*/ 	.byte	0x04, 0x0a
        /*008e*/ 	.short	(.L_29 - .L_28)
	.align		4
.L_28:
        /*0090*/ 	.word	index@(.nv.constant0._Z24matmul_tensorcore_kernelPK6__halfS1_Pfiii)
        /*0094*/ 	.short	0x0380
        /*0096*/ 	.short	0x0024


	//----- nvinfo : EIATTR_SW_WAR
	.align		4
.L_29:
        /*0098*/ 	.byte	0x04, 0x36
        /*009a*/ 	.short	(.L_31 - .L_30)
.L_30:
        /*009c*/ 	.word	0x00000008
.L_31:


//--------------------- .nv.info._Z20matmul_shared_kernelPKfS0_Pfiii --------------------------
	.section	.nv.info._Z20matmul_shared_kernelPKfS0_Pfiii,"",@"SHT_CUDA_INFO"
	.sectionflags	@""
	.align	4


	//----- nvinfo : EIATTR_CUDA_API_VERSION
	.align		4
        /*0000*/ 	.byte	0x04, 0x37
        /*0002*/ 	.short	(.L_33 - .L_32)
.L_32:
        /*0004*/ 	.word	0x00000082


	//----- nvinfo : EIATTR_KPARAM_INFO
	.align		4
.L_33:
        /*0008*/ 	.byte	0x04, 0x17
        /*000a*/ 	.short	(.L_35 - .L_34)
.L_34:
        /*000c*/ 	.word	0x00000000
        /*0010*/ 	.short	0x0005
        /*0012*/ 	.short	0x0020
        /*0014*/ 	.byte	0x00, 0xf0, 0x11, 0x00


	//----- nvinfo : EIATTR_KPARAM_INFO
	.align		4
.L_35:
        /*0018*/ 	.byte	0x04, 0x17
        /*001a*/ 	.short	(.L_37 - .L_36)
.L_36:
        /*001c*/ 	.word	0x00000000
        /*0020*/ 	.short	0x0004
        /*0022*/ 	.short	0x001c
        /*0024*/ 	.byte	0x00, 0xf0, 0x11, 0x00


	//----- nvinfo : EIATTR_KPARAM_INFO
	.align		4
.L_37:
        /*0028*/ 	.byte	0x04, 0x17
        /*002a*/ 	.short	(.L_39 - .L_38)
.L_38:
        /*002c*/ 	.word	0x00000000
        /*0030*/ 	.short	0x0003
        /*0032*/ 	.short	0x0018
        /*0034*/ 	.byte	0x00, 0xf0, 0x11, 0x00


	//----- nvinfo : EIATTR_KPARAM_INFO
	.align		4
.L_39:
        /*0038*/ 	.byte	0x04, 0x17
        /*003a*/ 	.short	(.L_41 - .L_40)
.L_40:
        /*003c*/ 	.word	0x00000000
        /*0040*/ 	.short	0x0002
        /*0042*/ 	.short	0x0010
        /*0044*/ 	.byte	0x00, 0xf5, 0x21, 0x00


	//----- nvinfo : EIATTR_KPARAM_INFO
	.align		4
.L_41:
        /*0048*/ 	.byte	0x04, 0x17
        /*004a*/ 	.short	(.L_43 - .L_42)
.L_42:
        /*004c*/ 	.word	0x00000000
        /*0050*/ 	.short	0x0001
        /*0052*/ 	.short	0x0008
        /*0054*/ 	.byte	0x00, 0xf5, 0x21, 0x00


	//----- nvinfo : EIATTR_KPARAM_INFO
	.align		4
.L_43:
        /*0058*/ 	.byte	0x04, 0x17
        /*005a*/ 	.short	(.L_45 - .L_44)
.L_44:
        /*005c*/ 	.word	0x00000000
        /*0060*/ 	.short	0x0000
        /*0062*/ 	.short	0x0000
        /*0064*/ 	.byte	0x00, 0xf5, 0x21, 0x00


	//----- nvinfo : EIATTR_SPARSE_MMA_MASK
	.align		4
.L_45:
        /*0068*/ 	.byte	0x03, 0x50
        /*006a*/ 	.short	0x0000


	//----- nvinfo : EIATTR_MAXREG_COUNT
	.align		4
        /*006c*/ 	.byte	0x03, 0x1b
        /*006e*/ 	.short	0x00ff


	//----- nvinfo : EIATTR_NUM_BARRIERS
	.align		4
        /*0070*/ 	.byte	0x02, 0x4c
        /*0072*/ 	.byte	0x01
	.zero		1


	//----- nvinfo : EIATTR_MERCURY_ISA_VERSION
	.align		4
        /*0074*/ 	.byte	0x03, 0x5f
        /*0076*/ 	.short	0x0101


	//----- nvinfo : EIATTR_VRC_CTA_INIT_COUNT
	.align		4
        /*0078*/ 	.byte	0x02, 0x4a
	.zero		1
	.zero		1


	//----- nvinfo : EIATTR_EXIT_INSTR_OFFSETS
	.align		4
        /*007c*/ 	.byte	0x04, 0x1c
        /*007e*/ 	.short	(.L_47 - .L_46)


	//   ....[0]....
.L_46:
        /*0080*/ 	.word	0x000005e0


	//   ....[1]....
        /*0084*/ 	.word	0x00000630


	//----- nvinfo : EIATTR_CBANK_PARAM_SIZE
	.align		4
.L_47:
        /*0088*/ 	.byte	0x03, 0x19
        /*008a*/ 	.short	0x0024


	//----- nvinfo : EIATTR_PARAM_CBANK
	.align		4
        /*008c*/ 	.byte	0x04, 0x0a
        /*008e*/ 	.short	(.L_49 - .L_48)
	.align		4
.L_48:
        /*0090*/ 	.word	index@(.nv.constant0._Z20matmul_shared_kernelPKfS0_Pfiii)
        /*0094*/ 	.short	0x0380
        /*0096*/ 	.short	0x0024


	//----- nvinfo : EIATTR_SW_WAR
	.align		4
.L_49:
        /*0098*/ 	.byte	0x04, 0x36
        /*009a*/ 	.short	(.L_51 - .L_50)
.L_50:
        /*009c*/ 	.word	0x00000008
.L_51:


//--------------------- .nv.callgraph             --------------------------
	.section	.nv.callgraph,"",@"SHT_CUDA_CALLGRAPH"
	.align	4
	.sectionentsize	8
	.align		4
        /*0000*/ 	.word	0x00000000
	.align		4
        /*0004*/ 	.word	0xffffffff
	.align		4
        /*0008*/ 	.word	0x00000000
	.align		4
        /*000c*/ 	.word	0xfffffffe
	.align		4
        /*0010*/ 	.word	0x00000000
	.align		4
        /*0014*/ 	.word	0xfffffffd
	.align		4
        /*0018*/ 	.word	0x00000000
	.align		4
        /*001c*/ 	.word	0xfffffffc


//--------------------- .text._Z24matmul_tensorcore_kernelPK6__halfS1_Pfiii --------------------------
	.section	.text._Z24matmul_tensorcore_kernelPK6__halfS1_Pfiii,"ax",@progbits
	.align	128
        .global         _Z24matmul_tensorcore_kernelPK6__halfS1_Pfiii
        .type           _Z24matmul_tensorcore_kernelPK6__halfS1_Pfiii,@function
        .size           _Z24matmul_tensorcore_kernelPK6__halfS1_Pfiii,(.L_x_8 - _Z24matmul_tensorcore_kernelPK6__halfS1_Pfiii)
        .other          _Z24matmul_tensorcore_kernelPK6__halfS1_Pfiii,@"STO_CUDA_ENTRY STV_DEFAULT"
_Z24matmul_tensorcore_kernelPK6__halfS1_Pfiii:
.text._Z24matmul_tensorcore_kernelPK6__halfS1_Pfiii:
[----:B------:R-:W-:Y:S01]  /*0000*/  LDC R1, c[0x0][0x37c] ;  /* 0x0000df00ff017b82 */ /* 0x000fe20000000800 */
[----:B------:R-:W0:Y:S07]  /*0010*/  S2R R0, SR_TID.X ;  /* 0x0000000000007919 */ /* 0x000e2e0000002100 */
[----:B------:R-:W1:Y:S01]  /*0020*/  LDC R24, c[0x0][0x364] ;  /* 0x0000d900ff187b82 */ /* 0x000e620000000800 */
[----:B------:R-:W2:Y:S01]  /*0030*/  LDCU.64 UR10, c[0x0][0x398] ;  /* 0x00007300ff0a77ac */ /* 0x000ea20008000a00 */
[----:B------:R-:W1:Y:S06]  /*0040*/  S2R R3, SR_TID.Y ;  /* 0x0000000000037919 */ /* 0x000e6c0000002200 */
[----:B------:R-:W0:Y:S08]  /*0050*/  S2UR UR5, SR_CTAID.X ;  /* 0x00000000000579c3 */ /* 0x000e300000002500 */
[----:B------:R-:W0:Y:S08]  /*0060*/  LDC R21, c[0x0][0x360] ;  /* 0x0000d800ff157b82 */ /* 0x000e300000000800 */
[----:B------:R-:W1:Y:S01]  /*0070*/  S2UR UR4, SR_CTAID.Y ;  /* 0x00000000000479c3 */ /* 0x000e620000002600 */
[----:B0-----:R-:W-:-:S04]  /*0080*/  IMAD R21, R21, UR5, R0 ;  /* 0x0000000515157c24 */ /* 0x001fc8000f8e0200 */
[----:B------:R-:W-:Y:S02]  /*0090*/  IMAD.SHL.U32 R21, R21, 0x10, RZ ;  /* 0x0000001015157824 */ /* 0x000fe400078e00ff */
[----:B-1----:R-:W-:-:S03]  /*00a0*/  IMAD R24, R24, UR4, R3 ;  /* 0x0000000418187c24 */ /* 0x002fc6000f8e0203 */
[----:B--2---:R-:W-:Y:S01]  /*00b0*/  ISETP.GE.AND P0, PT, R21, UR11, PT ;  /* 0x0000000b15007c0c */ /* 0x004fe2000bf06270 */
[----:B------:R-:W-:-:S05]  /*00c0*/  IMAD.SHL.U32 R24, R24, 0x10, RZ ;  /* 0x0000001018187824 */ /* 0x000fca00078e00ff */
[----:B------:R-:W-:-:S13]  /*00d0*/  ISETP.GE.OR P0, PT, R24, UR10, P0 ;  /* 0x0000000a18007c0c */ /* 0x000fda0008706670 */
[----:B------:R-:W-:Y:S05]  /*00e0*/  @P0 EXIT ;  /* 0x000000000000094d */ /* 0x000fea0003800000 */
[----:B------:R-:W0:Y:S01]  /*00f0*/  LDCU UR14, c[0x0][0x3a0] ;  /* 0x00007400ff0e77ac */ /* 0x000e220008000800 */
[----:B------:R-:W-:Y:S02]  /*0100*/  CS2R R14, SRZ ;  /* 0x00000000000e7805 */ /* 0x000fe4000001ff00 */
[----:B------:R-:W-:Y:S02]  /*0110*/  CS2R R12, SRZ ;  /* 0x00000000000c7805 */ /* 0x000fe4000001ff00 */
[----:B------:R-:W-:Y:S02]  /*0120*/  CS2R R10, SRZ ;  /* 0x00000000000a7805 */ /* 0x000fe4000001ff00 */
[----:B------:R-:W-:Y:S01]  /*0130*/  CS2R R8, SRZ ;  /* 0x0000000000087805 */ /* 0x000fe2000001ff00 */
[----:B------:R-:W1:Y:S01]  /*0140*/  LDCU.64 UR12, c[0x0][0x358] ;  /* 0x00006b00ff0c77ac */ /* 0x000e620008000a00 */
[----:B0-----:R-:W-:-:S09]  /*0150*/  UISETP.GT.AND UP0, UPT, UR14, URZ, UPT ;  /* 0x000000ff0e00728c */ /* 0x001fd2000bf04270 */
[----:B-1----:R-:W-:Y:S05]  /*0160*/  BRA.U !UP0, `(.L_x_0) ;  /* 0x0000000908e07547 */ /* 0x002fea000b800000 */
[----:B------:R-:W-:Y:S01]  /*0170*/  UISETP.GE.U32.AND UP1, UPT, UR14, 0x31, UPT ;  /* 0x000000310e00788c */ /* 0x000fe2000bf26070 */
[----:B------:R-:W-:Y:S01]  /*0180*/  CS2R R14, SRZ ;  /* 0x00000000000e7805 */ /* 0x000fe2000001ff00 */
[----:B------:R-:W-:Y:S01]  /*0190*/  UIADD3 UR4, UPT, UPT, UR14, -0x1, URZ ;  /* 0xffffffff0e047890 */ /* 0x000fe2000fffe0ff */
[----:B------:R-:W-:Y:S01]  /*01a0*/  CS2R R12, SRZ ;  /* 0x00000000000c7805 */ /* 0x000fe2000001ff00 */
[----:B------:R-:W-:Y:S01]  /*01b0*/  UIADD3 UR5, UPT, UPT, UR14, -0x1, URZ ;  /* 0xffffffff0e057890 */ /* 0x000fe2000fffe0ff */
[----:B------:R-:W-:Y:S01]  /*01c0*/  CS2R R10, SRZ ;  /* 0x00000000000a7805 */ /* 0x000fe2000001ff00 */
[----:B------:R-:W-:Y:S01]  /*01d0*/  ULEA.HI UR6, UR4, 0x1, URZ, 0x1c ;  /* 0x0000000104067891 */ /* 0x000fe2000f8fe0ff */
[----:B------:R-:W-:Y:S01]  /*01e0*/  CS2R R8, SRZ ;  /* 0x0000000000087805 */ /* 0x000fe2000001ff00 */
[----:B------:R-:W-:Y:S02]  /*01f0*/  ULEA.HI UR5, UR5, 0x1, URZ, 0x1c ;  /* 0x0000000105057891 */ /* 0x000fe4000f8fe0ff */
[----:B------:R-:W-:Y:S01]  /*0200*/  ULOP3.LUT UR7, UR6, 0x3, URZ, 0xc0, !UPT ;  /* 0x0000000306077892 */ /* 0x000fe2000f8ec0ff */
[----:B------:R-:W-:-:S03]  /*0210*/  UMOV UR4, URZ ;  /* 0x000000ff00047c82 */ /* 0x000fc60008000000 */
[----:B------:R-:W-:Y:S01]  /*0220*/  UISETP.NE.AND UP0, UPT, UR7, URZ, UPT ;  /* 0x000000ff0700728c */ /* 0x000fe2000bf05270 */
[----:B------:R-:W-:Y:S10]  /*0230*/  BRA.U !UP1, `(.L_x_1) ;  /* 0x0000000509f07547 */ /* 0x000ff4000b800000 */
[----:B------:R-:W0:Y:S01]  /*0240*/  S2R R17, SR_LANEID ;  /* 0x0000000000117919 */ /* 0x000e220000000000 */
[----:B------:R-:W1:Y:S01]  /*0250*/  LDC.64 R28, c[0x0][0x380] ;  /* 0x0000e000ff1c7b82 */ /* 0x000e620000000a00 */
[----:B------:R-:W-:Y:S01]  /*0260*/  IMAD R20, R24, UR14, RZ ;  /* 0x0000000e18147c24 */ /* 0x000fe2000f8e02ff */
[----:B------:R-:W-:Y:S01]  /*0270*/  USHF.R.U32.HI UR4, URZ, 0x1, UR14 ;  /* 0x00000001ff047899 */ /* 0x000fe2000801160e */
[----:B------:R-:W-:Y:S01]  /*0280*/  IMAD.MOV.U32 R3, RZ, RZ, RZ ;  /* 0x000000ffff037224 */ /* 0x000fe200078e00ff */
[----:B------:R-:W-:Y:S01]  /*0290*/  USHF.R.U32.HI UR6, URZ, 0x1, UR11 ;  /* 0x00000001ff067899 */ /* 0x000fe2000801160b */
[----:B------:R-:W-:Y:S01]  /*02a0*/  IMAD.MOV.U32 R15, RZ, RZ, RZ ;  /* 0x000000ffff0f7224 */ /* 0x000fe200078e00ff */
[----:B------:R-:W-:Y:S02]  /*02b0*/  ULOP3.LUT UR5, UR5, 0x1ffffffc, URZ, 0xc0, !UPT ;  /* 0x1ffffffc05057892 */ /* 0x000fe4000f8ec0ff */
[----:B------:R-:W-:Y:S02]  /*02c0*/  UIMAD UR8, UR11, 0x30, URZ ;  /* 0x000000300b0878a4 */ /* 0x000fe4000f8e02ff */
[----:B------:R-:W-:Y:S01]  /*02d0*/  USHF.L.U32 UR9, UR11, 0x5, URZ ;  /* 0x000000050b097899 */ /* 0x000fe200080006ff */
[----:B------:R-:W2:Y:S01]  /*02e0*/  LDCU.64 UR16, c[0x0][0x388] ;  /* 0x00007100ff1077ac */ /* 0x000ea20008000a00 */
[----:B------:R-:W-:Y:S01]  /*02f0*/  USHF.L.U32 UR10, UR11, 0x4, URZ ;  /* 0x000000040b0a7899 */ /* 0x000fe200080006ff */
[----:B-1----:R-:W-:-:S03]  /*0300*/  IMAD.WIDE.U32 R6, R20, 0x2, R28 ;  /* 0x0000000214067825 */ /* 0x002fc600078e001c */
[----:B------:R-:W-:Y:S02]  /*0310*/  IADD3 R0, P0, PT, R6, 0x40, RZ ;  /* 0x0000004006007810 */ /* 0x000fe40007f1e0ff */
[----:B0-----:R-:W-:Y:S02]  /*0320*/  LOP3.LUT R2, R17, 0x3, RZ, 0xc0, !PT ;  /* 0x0000000311027812 */ /* 0x001fe400078ec0ff */
[----:B------:R-:W-:-:S05]  /*0330*/  SHF.R.U32.HI R17, RZ, 0x2, R17 ;  /* 0x00000002ff117819 */ /* 0x000fca0000011611 */
[----:B------:R-:W-:Y:S01]  /*0340*/  IMAD.WIDE.U32 R4, R17, UR4, R2 ;  /* 0x0000000411047c25 */ /* 0x000fe2000f8e0002 */
[----:B------:R-:W-:-:S03]  /*0350*/  UMOV UR4, URZ ;  /* 0x000000ff00047c82 */ /* 0x000fc60008000000 */
[----:B------:R-:W-:Y:S01]  /*0360*/  IMAD.WIDE.U32 R16, R17, UR6, R2 ;  /* 0x0000000611107c25 */ /* 0x000fe2000f8e0002 */
[C---:B------:R-:W-:Y:S01]  /*0370*/  SHF.L.U64.HI R3, R4.reuse, 0x2, R5 ;  /* 0x0000000204037819 */ /* 0x040fe20000010205 */
[----:B------:R-:W-:Y:S02]  /*0380*/  UIADD3 UR6, UPT, UPT, -UR5, URZ, URZ ;  /* 0x000000ff05067290 */ /* 0x000fe4000fffe1ff */
[----:B------:R-:W-:Y:S01]  /*0390*/  IMAD.SHL.U32 R5, R4, 0x4, RZ ;  /* 0x0000000404057824 */ /* 0x000fe200078e00ff */
[C---:B------:R-:W-:Y:S01]  /*03a0*/  SHF.L.U64.HI R4, R16.reuse, 0x2, R17 ;  /* 0x0000000210047819 */ /* 0x040fe20000010211 */
[----:B------:R-:W-:Y:S01]  /*03b0*/  IMAD.X R2, RZ, RZ, R7, P0 ;  /* 0x000000ffff027224 */ /* 0x000fe200000e0607 */
[----:B------:R-:W-:Y:S01]  /*03c0*/  SHF.R.S32.HI R7, RZ, 0x1f, R21 ;  /* 0x0000001fff077819 */ /* 0x000fe20000011415 */
[----:B------:R-:W-:Y:S01]  /*03d0*/  IMAD.SHL.U32 R6, R16, 0x4, RZ ;  /* 0x0000000410067824 */ /* 0x000fe200078e00ff */
[----:B--2---:R-:W-:-:S06]  /*03e0*/  UMOV UR5, URZ ;  /* 0x000000ff00057c82 */ /* 0x004fcc0008000000 */
.L_x_2:
[----:B------:R-:W-:Y:S01]  /*03f0*/  IMAD.WIDE.U32 R16, R20, 0x2, R28 ;  /* 0x0000000214107825 */ /* 0x000fe200078e001c */
[----:B------:R-:W-:-:S03]  /*0400*/  IADD3 R18, P1, PT, R21, UR5, RZ ;  /* 0x0000000515127c10 */ /* 0x000fc6000ff3e0ff */
[----:B------:R-:W-:Y:S01]  /*0410*/  IMAD.U32 R22, RZ, RZ, UR5 ;  /* 0x00000005ff167e24 */ /* 0x000fe2000f8e00ff */
[----:B------:R-:W-:Y:S01]  /*0420*/  IADD3 R36, P0, PT, R16, R5, RZ ;  /* 0x0000000510247210 */ /* 0x000fe20007f1e0ff */
[----:B------:R-:W-:-:S03]  /*0430*/  IMAD.U32 R31, RZ, RZ, UR14 ;  /* 0x0000000eff1f7e24 */ /* 0x000fc6000f8e00ff */
[----:B------:R-:W-:Y:S01]  /*0440*/  LEA.HI.X.SX32 R19, R22, R7, 0x1, P1 ;  /* 0x0000000716137211 */ /* 0x000fe200008f0eff */
[----:B------:R-:W-:Y:S01]  /*0450*/  IMAD.X R37, R17, 0x1, R3, P0 ;  /* 0x0000000111257824 */ /* 0x000fe200000e0603 */
[----:B------:R-:W-:Y:S01]  /*0460*/  LEA R35, P1, R18, UR16, 0x1 ;  /* 0x0000001012237c11 */ /* 0x000fe2000f8208ff */
[----:B------:R-:W-:-:S03]  /*0470*/  IMAD.WIDE.U32 R30, R31, 0x10, R36 ;  /* 0x000000101f1e7825 */ /* 0x000fc600078e0024 */
[----:B------:R-:W-:Y:S01]  /*0480*/  LEA.HI.X R17, R18, UR17, R19, 0x1, P1 ;  /* 0x0000001112117c11 */ /* 0x000fe200088f0c13 */
[----:B------:R-:W2:Y:S01]  /*0490*/  LDG.E R16, desc[UR12][R36.64] ;  /* 0x0000000c24107981 */ /* 0x000ea2000c1e1900 */
[----:B------:R-:W-:-:S03]  /*04a0*/  IADD3 R34, P0, PT, R6, R35, RZ ;  /* 0x0000002306227210 */ /* 0x000fc60007f1e0ff */
[----:B------:R0:W2:Y:S02]  /*04b0*/  LDG.E R18, desc[UR12][R36.64+0x10] ;  /* 0x0000100c24127981 */ /* 0x0000a4000c1e1900 */
[----:B------:R-:W-:Y:S02]  /*04c0*/  IMAD.X R35, R4, 0x1, R17, P0 ;  /* 0x0000000104237824 */ /* 0x000fe400000e0611 */
[----:B------:R-:W2:Y:S04]  /*04d0*/  LDG.E R17, desc[UR12][R30.64] ;  /* 0x0000000c1e117981 */ /* 0x000ea8000c1e1900 */
[----:B------:R1:W2:Y:S04]  /*04e0*/  LDG.E R19, desc[UR12][R30.64+0x10] ;  /* 0x0000100c1e137981 */ /* 0x0002a8000c1e1900 */
[----:B------:R-:W2:Y:S04]  /*04f0*/  LDG.E R26, desc[UR12][R34.64] ;  /* 0x0000000c221a7981 */ /* 0x000ea8000c1e1900 */
[----:B------:R-:W2:Y:S01]  /*0500*/  LDG.E R27, desc[UR12][R34.64+0x10] ;  /* 0x0000100c221b7981 */ /* 0x000ea2000c1e1900 */
[----:B------:R-:W-:-:S04]  /*0510*/  IMAD.U32 R33, RZ, RZ, UR11 ;  /* 0x0000000bff217e24 */ /* 0x000fc8000f8e00ff */
[----:B------:R-:W-:-:S05]  /*0520*/  IMAD.WIDE.U32 R32, R33, 0x10, R34 ;  /* 0x0000001021207825 */ /* 0x000fca00078e0022 */
[----:B------:R-:W3:Y:S04]  /*0530*/  LDG.E R22, desc[UR12][R32.64] ;  /* 0x0000000c20167981 */ /* 0x000ee8000c1e1900 */
[----:B------:R4:W3:Y:S01]  /*0540*/  LDG.E R23, desc[UR12][R32.64+0x10] ;  /* 0x0000100c20177981 */ /* 0x0008e2000c1e1900 */
[----:B0-----:R-:W-:Y:S01]  /*0550*/  IMAD.U32 R36, RZ, RZ, UR10 ;  /* 0x0000000aff247e24 */ /* 0x001fe2000f8e00ff */
[----:B------:R-:W-:Y:S02]  /*0560*/  IADD3 R25, P0, PT, R21, UR10, RZ ;  /* 0x0000000a15197c10 */ /* 0x000fe4000ff1e0ff */
[----:B-1----:R-:W-:Y:S01]  /*0570*/  IADD3 R30, P1, PT, R0, R5, RZ ;  /* 0x00000005001e7210 */ /* 0x002fe20007f3e0ff */
[----:B------:R-:W-:-:S04]  /*0580*/  IMAD.U32 R37, RZ, RZ, UR14 ;  /* 0x0000000eff257e24 */ /* 0x000fc8000f8e00ff */
[----:B------:R-:W-:Y:S02]  /*0590*/  IMAD.X R31, R2, 0x1, R3, P1 ;  /* 0x00000001021f7824 */ /* 0x000fe400008e0603 */
[----:B----4-:R-:W-:-:S04]  /*05a0*/  IMAD.WIDE.U32 R32, R37, 0x10, R30 ;  /* 0x0000001025207825 */ /* 0x010fc800078e001e */
[----:B------:R-:W-:Y:S01]  /*05b0*/  IMAD.U32 R37, RZ, RZ, UR11 ;  /* 0x0000000bff257e24 */ /* 0x000fe2000f8e00ff */
[----:B--2---:R-:W-:Y:S01]  /*05c0*/  HMMA.16816.F32 R8, R16, R26, R8 ;  /* 0x0000001a1008723c */ /* 0x004fe20000001808 */
[----:B------:R-:W-:Y:S02]  /*05d0*/  LEA.HI.X.SX32 R26, R36, R7, 0x1, P0 ;  /* 0x00000007241a7211 */ /* 0x000fe400000f0eff */
[----:B------:R-:W-:-:S04]  /*05e0*/  LEA R27, P0, R25, UR16, 0x1 ;  /* 0x00000010191b7c11 */ /* 0x000fc8000f8008ff */
[----:B------:R-:W-:Y:S02]  /*05f0*/  LEA.HI.X R25, R25, UR17, R26, 0x1, P0 ;  /* 0x0000001119197c11 */ /* 0x000fe400080f0c1a */
[----:B------:R-:W-:-:S05]  /*0600*/  IADD3 R34, P0, PT, R27, R6, RZ ;  /* 0x000000061b227210 */ /* 0x000fca0007f1e0ff */
[----:B------:R-:W-:Y:S01]  /*0610*/  IMAD.X R35, R25, 0x1, R4, P0 ;  /* 0x0000000119237824 */ /* 0x000fe200000e0604 */
[----:B---3--:R-:W-:Y:S01]  /*0620*/  HMMA.16816.F32 R12, R16, R22, R12 ;  /* 0x00000016100c723c */ /* 0x008fe2000000180c */
[----:B------:R-:W2:Y:S04]  /*0630*/  LDG.E R16, desc[UR12][R30.64+-0x20] ;  /* 0xffffe00c1e107981 */ /* 0x000ea8000c1e1900 */
[----:B------:R-:W2:Y:S04]  /*0640*/  LDG.E R18, desc[UR12][R30.64+-0x10] ;  /* 0xfffff00c1e127981 */ /* 0x000ea8000c1e1900 */
[----:B------:R-:W2:Y:S04]  /*0650*/  LDG.E R17, desc[UR12][R32.64+-0x20] ;  /* 0xffffe00c20117981 */ /* 0x000ea8000c1e1900 */
[----:B------:R-:W2:Y:S04]  /*0660*/  LDG.E R19, desc[UR12][R32.64+-0x10] ;  /* 0xfffff00c20137981 */ /* 0x000ea8000c1e1900 */
[----:B------:R-:W2:Y:S04]  /*0670*/  LDG.E R26, desc[UR12][R34.64] ;  /* 0x0000000c221a7981 */ /* 0x000ea8000c1e1900 */
[----:B------:R-:W2:Y:S01]  /*0680*/  LDG.E R27, desc[UR12][R34.64+0x10] ;  /* 0x0000100c221b7981 */ /* 0x000ea2000c1e1900 */
[----:B------:R-:W-:-:S05]  /*0690*/  IMAD.WIDE.U32 R36, R37, 0x10, R34 ;  /* 0x0000001025247825 */ /* 0x000fca00078e0022 */
[----:B------:R-:W3:Y:S04]  /*06a0*/  LDG.E R22, desc[UR12][R36.64] ;  /* 0x0000000c24167981 */ /* 0x000ee8000c1e1900 */
[----:B------:R0:W3:Y:S02]  /*06b0*/  LDG.E R23, desc[UR12][R36.64+0x10] ;  /* 0x0000100c24177981 */ /* 0x0000e4000c1e1900 */
[----:B0-----:R-:W-:Y:S01]  /*06c0*/  IMAD.U32 R37, RZ, RZ, UR11 ;  /* 0x0000000bff257e24 */ /* 0x001fe2000f8e00ff */
[----:B--2---:R-:W-:Y:S01]  /*06d0*/  HMMA.16816.F32 R8, R16, R26, R8 ;  /* 0x0000001a1008723c */ /* 0x004fe20000001808 */
[----:B------:R-:W-:Y:S01]  /*06e0*/  IMAD.U32 R26, RZ, RZ, UR9 ;  /* 0x00000009ff1a7e24 */ /* 0x000fe2000f8e00ff */
[----:B------:R-:W-:-:S04]  /*06f0*/  IADD3 R27, P0, PT, R21, UR9, RZ ;  /* 0x00000009151b7c10 */ /* 0x000fc8000ff1e0ff */
[----:B------:R-:W-:Y:S02]  /*0700*/  LEA.HI.X.SX32 R26, R26, R7, 0x1, P0 ;  /* 0x000000071a1a7211 */ /* 0x000fe400000f0eff */
[----:B------:R-:W-:-:S04]  /*0710*/  LEA R25, P0, R27, UR16, 0x1 ;  /* 0x000000101b197c11 */ /* 0x000fc8000f8008ff */
[----:B------:R-:W-:Y:S02]  /*0720*/  LEA.HI.X R27, R27, UR17, R26, 0x1, P0 ;  /* 0x000000111b1b7c11 */ /* 0x000fe400080f0c1a */
[----:B------:R-:W-:Y:S01]  /*0730*/  IADD3 R34, P0, PT, R25, R6, RZ ;  /* 0x0000000619227210 */ /* 0x000fe20007f1e0ff */
[----:B---3--:R-:W-:Y:S01]  /*0740*/  HMMA.16816.F32 R12, R16, R22, R12 ;  /* 0x00000016100c723c */ /* 0x008fe2000000180c */
[----:B------:R-:W2:Y:S03]  /*0750*/  LDG.E R16, desc[UR12][R30.64] ;  /* 0x0000000c1e107981 */ /* 0x000ea6000c1e1900 */
[----:B------:R-:W-:Y:S01]  /*0760*/  IMAD.X R35, R27, 0x1, R4, P0 ;  /* 0x000000011b237824 */ /* 0x000fe200000e0604 */
[----:B------:R-:W2:Y:S04]  /*0770*/  LDG.E R18, desc[UR12][R30.64+0x10] ;  /* 0x0000100c1e127981 */ /* 0x000ea8000c1e1900 */
[----:B------:R-:W2:Y:S04]  /*0780*/  LDG.E R17, desc[UR12][R32.64] ;  /* 0x0000000c20117981 */ /* 0x000ea8000c1e1900 */
[----:B------:R-:W2:Y:S04]  /*0790*/  LDG.E R19, desc[UR12][R32.64+0x10] ;  /* 0x0000100c20137981 */ /* 0x000ea8000c1e1900 */
[----:B------:R-:W2:Y:S04]  /*07a0*/  LDG.E R26, desc[UR12][R34.64] ;  /* 0x0000000c221a7981 */ /* 0x000ea8000c1e1900 */
[----:B------:R-:W2:Y:S01]  /*07b0*/  LDG.E R27, desc[UR12][R34.64+0x10] ;  /* 0x0000100c221b7981 */ /* 0x000ea2000c1e1900 */
[----:B------:R-:W-:-:S05]  /*07c0*/  IMAD.WIDE.U32 R36, R37, 0x10, R34 ;  /* 0x0000001025247825 */ /* 0x000fca00078e0022 */
[----:B------:R-:W3:Y:S04]  /*07d0*/  LDG.E R22, desc[UR12][R36.64] ;  /* 0x0000000c24167981 */ /* 0x000ee8000c1e1900 */
[----:B------:R-:W3:Y:S01]  /*07e0*/  LDG.E R23, desc[UR12][R36.64+0x10] ;  /* 0x0000100c24177981 */ /* 0x000ee2000c1e1900 */
[----:B------:R-:W-:Y:S01]  /*07f0*/  IADD3 R25, P0, PT, R21, UR8, RZ ;  /* 0x0000000815197c10 */ /* 0x000fe2000ff1e0ff */
[----:B--2---:R-:W-:Y:S01]  /*0800*/  HMMA.16816.F32 R8, R16, R26, R8 ;  /* 0x0000001a1008723c */ /* 0x004fe20000001808 */
[----:B------:R-:W-:-:S05]  /*0810*/  IMAD.U32 R26, RZ, RZ, UR8 ;  /* 0x00000008ff1a7e24 */ /* 0x000fca000f8e00ff */
[----:B------:R-:W-:Y:S02]  /*0820*/  LEA.HI.X.SX32 R26, R26, R7, 0x1, P0 ;  /* 0x000000071a1a7211 */ /* 0x000fe400000f0eff */
[----:B------:R-:W-:-:S04]  /*0830*/  LEA R27, P0, R25, UR16, 0x1 ;  /* 0x00000010191b7c11 */ /* 0x000fc8000f8008ff */
[----:B------:R-:W-:Y:S02]  /*0840*/  LEA.HI.X R25, R25, UR17, R26, 0x1, P0 ;  /* 0x0000001119197c11 */ /* 0x000fe400080f0c1a */
[----:B------:R-:W-:Y:S01]  /*0850*/  IADD3 R34, P0, PT, R27, R6, RZ ;  /* 0x000000061b227210 */ /* 0x000fe20007f1e0ff */
[----:B---3--:R-:W-:Y:S01]  /*0860*/  HMMA.16816.F32 R12, R16, R22, R12 ;  /* 0x00000016100c723c */ /* 0x008fe2000000180c */
[----:B------:R-:W-:Y:S01]  /*0870*/  IMAD.U32 R17, RZ, RZ, UR11 ;  /* 0x0000000bff117e24 */ /* 0x000fe2000f8e00ff */
[----:B------:R-:W2:Y:S02]  /*0880*/  LDG.E R16, desc[UR12][R30.64+0x20] ;  /* 0x0000200c1e107981 */ /* 0x000ea4000c1e1900 */
[----:B------:R-:W-:Y:S02]  /*0890*/  IMAD.X R35, R25, 0x1, R4, P0 ;  /* 0x0000000119237824 */ /* 0x000fe400000e0604 */
[----:B------:R-:W2:Y:S01]  /*08a0*/  LDG.E R18, desc[UR12][R30.64+0x30] ;  /* 0x0000300c1e127981 */ /* 0x000ea2000c1e1900 */
[----:B------:R-:W-:-:S03]  /*08b0*/  IMAD.WIDE.U32 R36, R17, 0x10, R34 ;  /* 0x0000001011247825 */ /* 0x000fc600078e0022 */
[----:B------:R-:W2:Y:S04]  /*08c0*/  LDG.E R26, desc[UR12][R34.64] ;  /* 0x0000000c221a7981 */ /* 0x000ea8000c1e1900 */
[----:B------:R-:W2:Y:S04]  /*08d0*/  LDG.E R27, desc[UR12][R34.64+0x10] ;  /* 0x0000100c221b7981 */ /* 0x000ea8000c1e1900 */
[----:B------:R-:W2:Y:S04]  /*08e0*/  LDG.E R17, desc[UR12][R32.64+0x20] ;  /* 0x0000200c20117981 */ /* 0x000ea8000c1e1900 */
[----:B------:R-:W2:Y:S04]  /*08f0*/  LDG.E R19, desc[UR12][R32.64+0x30] ;  /* 0x0000300c20137981 */ /* 0x000ea8000c1e1900 */
[----:B------:R-:W3:Y:S04]  /*0900*/  LDG.E R22, desc[UR12][R36.64] ;  /* 0x0000000c24167981 */ /* 0x000ee8000c1e1900 */
[----:B------:R-:W3:Y:S01]  /*0910*/  LDG.E R23, desc[UR12][R36.64+0x10] ;  /* 0x0000100c24177981 */ /* 0x000ee2000c1e1900 */
[----:B------:R-:W-:-:S04]  /*0920*/  UIADD3 UR6, UPT, UPT, UR6, 0x4, URZ ;  /* 0x0000000406067890 */ /* 0x000fc8000fffe0ff */
[----:B------:R-:W-:Y:S01]  /*0930*/  UISETP.NE.AND UP1, UPT, UR6, URZ, UPT ;  /* 0x000000ff0600728c */ /* 0x000fe2000bf25270 */
[----:B------:R-:W-:Y:S01]  /*0940*/  IADD3 R0, P0, PT, R0, 0x80, RZ ;  /* 0x0000008000007810 */ /* 0x000fe20007f1e0ff */
[----:B------:R-:W-:Y:S01]  /*0950*/  VIADD R20, R20, 0x40 ;  /* 0x0000004014147836 */ /* 0x000fe20000000000 */
[----:B------:R-:W-:-:S03]  /*0960*/  UIADD3 UR4, UPT, UPT, UR4, 0x40, URZ ;  /* 0x0000004004047890 */ /* 0x000fc6000fffe0ff */
[----:B------:R-:W-:Y:S01]  /*0970*/  IMAD.X R2, RZ, RZ, R2, P0 ;  /* 0x000000ffff027224 */ /* 0x000fe200000e0602 */
[----:B------:R-:W-:Y:S02]  /*0980*/  ULEA UR8, UR11, UR8, 0x6 ;  /* 0x000000080b087291 */ /* 0x000fe4000f8e30ff */
[----:B------:R-:W-:Y:S02]  /*0990*/  ULEA UR9, UR11, UR9, 0x6 ;  /* 0x000000090b097291 */ /* 0x000fe4000f8e30ff */
[----:B------:R-:W-:Y:S02]  /*09a0*/  ULEA UR10, UR11, UR10, 0x6 ;  /* 0x0000000a0b0a7291 */ /* 0x000fe4000f8e30ff */
[----:B------:R-:W-:Y:S01]  /*09b0*/  ULEA UR5, UR11, UR5, 0x6 ;  /* 0x000000050b057291 */ /* 0x000fe2000f8e30ff */
[C---:B--2---:R-:W-:Y:S08]  /*09c0*/  HMMA.16816.F32 R8, R16.reuse, R26, R8 ;  /* 0x0000001a1008723c */ /* 0x044ff00000001808 */
[----:B---3--:R-:W-:Y:S01]  /*09d0*/  HMMA.16816.F32 R12, R16, R22, R12 ;  /* 0x00000016100c723c */ /* 0x008fe2000000180c */
[----:B------:R-:W-:-:S04]  /*09e0*/  NOP ;  /* 0x0000000000007918 */ /* 0x000fc80000000000 */
[----:B------:R-:W-:-:S15]  /*09f0*/  BRA.U UP1, `(.L_x_2) ;  /* 0xfffffff9017c7547 */ /* 0x000fde000b83ffff */
.L_x_1:
[----:B------:R-:W-:Y:S05]  /*0a00*/  BRA.U !UP0, `(.L_x_0) ;  /* 0x0000000108b87547 */ /* 0x000fea000b800000 */
[----:B------:R-:W0:Y:S01]  /*0a10*/  S2R R0, SR_LANEID ;  /* 0x0000000000007919 */ /* 0x000e220000000000 */
[----:B------:R-:W-:Y:S01]  /*0a20*/  USHF.R.U32.HI UR5, URZ, 0x1, UR14 ;  /* 0x00000001ff057899 */ /* 0x000fe2000801160e */
[----:B------:R-:W-:Y:S01]  /*0a30*/  IMAD.MOV.U32 R3, RZ, RZ, RZ ;  /* 0x000000ffff037224 */ /* 0x000fe200078e00ff */
[----:B------:R-:W-:Y:S01]  /*0a40*/  USHF.R.U32.HI UR8, URZ, 0x1, UR11 ;  /* 0x00000001ff087899 */ /* 0x000fe2000801160b */
[----:B------:R-:W-:Y:S01]  /*0a50*/  IMAD.U32 R25, RZ, RZ, UR14 ;  /* 0x0000000eff197e24 */ /* 0x000fe2000f8e00ff */
[----:B------:R-:W1:Y:S03]  /*0a60*/  LDCU.64 UR16, c[0x0][0x388] ;  /* 0x00007100ff1077ac */ /* 0x000e660008000a00 */
[----:B------:R-:W-:Y:S01]  /*0a70*/  IMAD R25, R24, R25, UR4 ;  /* 0x0000000418197e24 */ /* 0x000fe2000f8e0219 */
[----:B------:R-:W-:Y:S01]  /*0a80*/  UIMAD UR6, UR4, UR11, URZ ;  /* 0x0000000b040672a4 */ /* 0x000fe2000f8e02ff */
[----:B0-----:R-:W-:-:S02]  /*0a90*/  LOP3.LUT R2, R0, 0x3, RZ, 0xc0, !PT ;  /* 0x0000000300027812 */ /* 0x001fc400078ec0ff */
[----:B------:R-:W-:-:S05]  /*0aa0*/  SHF.R.U32.HI R5, RZ, 0x2, R0 ;  /* 0x00000002ff057819 */ /* 0x000fca0000011600 */
[----:B------:R-:W-:Y:S01]  /*0ab0*/  IMAD.WIDE.U32 R16, R5, UR5, R2 ;  /* 0x0000000505107c25 */ /* 0x000fe2000f8e0002 */
[----:B------:R-:W-:-:S03]  /*0ac0*/  UIADD3 UR5, UPT, UPT, -UR7, URZ, URZ ;  /* 0x000000ff07057290 */ /* 0x000fc6000fffe1ff */
[----:B------:R-:W-:Y:S01]  /*0ad0*/  IMAD.WIDE.U32 R2, R5, UR8, R2 ;  /* 0x0000000805027c25 */ /* 0x000fe2000f8e0002 */
[----:B------:R-:W-:-:S04]  /*0ae0*/  SHF.L.U64.HI R20, R16, 0x2, R17 ;  /* 0x0000000210147819 */ /* 0x000fc80000010211 */
[----:B-1----:R-:W-:-:S07]  /*0af0*/  SHF.L.U64.HI R0, R2, 0x2, R3 ;  /* 0x0000000202007819 */ /* 0x002fce0000010203 */
.L_x_3:
[----:B------:R-:W0:Y:S01]  /*0b00*/  LDC.64 R4, c[0x0][0x380] ;  /* 0x0000e000ff047b82 */ /* 0x000e220000000a00 */
[----:B------:R-:W-:Y:S02]  /*0b10*/  USHF.R.S32.HI UR4, URZ, 0x1f, UR6 ;  /* 0x0000001fff047899 */ /* 0x000fe40008011406 */
[C---:B------:R-:W-:Y:S01]  /*0b20*/  IADD3 R7, P0, PT, R21.reuse, UR6, RZ ;  /* 0x0000000615077c10 */ /* 0x040fe2000ff1e0ff */
[----:B------:R-:W-:Y:S02]  /*0b30*/  IMAD.U32 R23, RZ, RZ, UR11 ;  /* 0x0000000bff177e24 */ /* 0x000fe4000f8e00ff */
[----:B------:R-:W-:Y:S01]  /*0b40*/  IMAD.U32 R31, RZ, RZ, UR14 ;  /* 0x0000000eff1f7e24 */ /* 0x000fe2000f8e00ff */
[----:B------:R-:W-:Y:S02]  /*0b50*/  LEA.HI.X.SX32 R6, R21, UR4, 0x1, P0 ;  /* 0x0000000415067c11 */ /* 0x000fe400080f0eff */
[----:B------:R-:W-:-:S04]  /*0b60*/  LEA R29, P0, R7, UR16, 0x1 ;  /* 0x00000010071d7c11 */ /* 0x000fc8000f8008ff */
[----:B------:R-:W-:Y:S02]  /*0b70*/  LEA.HI.X R7, R7, UR17, R6, 0x1, P0 ;  /* 0x0000001107077c11 */ /* 0x000fe400080f0c06 */
[----:B------:R-:W-:-:S05]  /*0b80*/  LEA R28, P1, R2, R29, 0x2 ;  /* 0x0000001d021c7211 */ /* 0x000fca00078210ff */
[----:B------:R-:W-:Y:S02]  /*0b90*/  IMAD.X R29, R7, 0x1, R0, P1 ;  /* 0x00000001071d7824 */ /* 0x000fe400008e0600 */
[----:B0-----:R-:W-:-:S03]  /*0ba0*/  IMAD.WIDE.U32 R4, R25, 0x2, R4 ;  /* 0x0000000219047825 */ /* 0x001fc600078e0004 */
[----:B------:R-:W2:Y:S01]  /*0bb0*/  LDG.E R18, desc[UR12][R28.64] ;  /* 0x0000000c1c127981 */ /* 0x000ea2000c1e1900 */
[----:B------:R-:W-:Y:S01]  /*0bc0*/  IMAD.WIDE.U32 R22, R23, 0x10, R28 ;  /* 0x0000001017167825 */ /* 0x000fe200078e001c */
[----:B------:R-:W-:Y:S02]  /*0bd0*/  LEA R26, P0, R16, R4, 0x2 ;  /* 0x00000004101a7211 */ /* 0x000fe400078010ff */
[----:B------:R-:W2:Y:S03]  /*0be0*/  LDG.E R19, desc[UR12][R28.64+0x10] ;  /* 0x0000100c1c137981 */ /* 0x000ea6000c1e1900 */
[----:B------:R-:W-:Y:S01]  /*0bf0*/  IMAD.X R27, R5, 0x1, R20, P0 ;  /* 0x00000001051b7824 */ /* 0x000fe200000e0614 */
[----:B------:R-:W3:Y:S01]  /*0c00*/  LDG.E R32, desc[UR12][R22.64] ;  /* 0x0000000c16207981 */ /* 0x000ee2000c1e1900 */
[----:B------:R-:W-:-:S03]  /*0c10*/  IMAD.WIDE.U32 R30, R31, 0x10, R26 ;  /* 0x000000101f1e7825 */ /* 0x000fc600078e001a */
[----:B------:R-:W2:Y:S04]  /*0c20*/  LDG.E R4, desc[UR12][R26.64] ;  /* 0x0000000c1a047981 */ /* 0x000ea8000c1e1900 */
[----:B------:R-:W2:Y:S04]  /*0c30*/  LDG.E R6, desc[UR12][R26.64+0x10] ;  /* 0x0000100c1a067981 */ /* 0x000ea8000c1e1900 */
[----:B------:R-:W2:Y:S04]  /*0c40*/  LDG.E R5, desc[UR12][R30.64] ;  /* 0x0000000c1e057981 */ /* 0x000ea8000c1e1900 */
[----:B------:R-:W2:Y:S04]  /*0c50*/  LDG.E R7, desc[UR12][R30.64+0x10] ;  /* 0x0000100c1e077981 */ /* 0x000ea8000c1e1900 */
[----:B------:R-:W3:Y:S01]  /*0c60*/  LDG.E R33, desc[UR12][R22.64+0x10] ;  /* 0x0000100c16217981 */ /* 0x000ee2000c1e1900 */
[----:B------:R-:W-:-:S04]  /*0c70*/  UIADD3 UR5, UPT, UPT, UR5, 0x1, URZ ;  /* 0x0000000105057890 */ /* 0x000fc8000fffe0ff */
[----:B------:R-:W-:Y:S01]  /*0c80*/  UISETP.NE.AND UP0, UPT, UR5, URZ, UPT ;  /* 0x000000ff0500728c */ /* 0x000fe2000bf05270 */
[----:B------:R-:W-:Y:S01]  /*0c90*/  VIADD R25, R25, 0x10 ;  /* 0x0000001019197836 */ /* 0x000fe20000000000 */
[----:B------:R-:W-:Y:S01]  /*0ca0*/  ULEA UR6, UR11, UR6, 0x4 ;  /* 0x000000060b067291 */ /* 0x000fe2000f8e20ff */
[C---:B--2---:R-:W-:Y:S08]  /*0cb0*/  HMMA.16816.F32 R8, R4.reuse, R18, R8 ;  /* 0x000000120408723c */ /* 0x044ff00000001808 */
[----:B---3--:R-:W-:Y:S01]  /*0cc0*/  HMMA.16816.F32 R12, R4, R32, R12 ;  /* 0x00000020040c723c */ /* 0x008fe2000000180c */
[----:B------:R-:W-:-:S04]  /*0cd0*/  NOP ;  /* 0x0000000000007918 */ /* 0x000fc80000000000 */
[----:B------:R-:W-:-:S15]  /*0ce0*/  BRA.U UP0, `(.L_x_3) ;  /* 0xfffffffd00847547 */ /* 0x000fde000b83ffff */
.L_x_0:
[----:B------:R-:W0:Y:S01]  /*0cf0*/  S2R R3, SR_LANEID ;  /* 0x0000000000037919 */ /* 0x000e220000000000 */
[----:B------:R-:W1:Y:S01]  /*0d00*/  LDCU.64 UR4, c[0x0][0x390] ;  /* 0x00007200ff0477ac */ /* 0x000e620008000a00 */
[----:B------:R-:W-:Y:S01]  /*0d10*/  IMAD R24, R24, UR11, RZ ;  /* 0x0000000b18187c24 */ /* 0x000fe2000f8e02ff */
[----:B------:R-:W-:-:S04]  /*0d20*/  USHF.R.U32.HI UR6, URZ, 0x1, UR11 ;  /* 0x00000001ff067899 */ /* 0x000fc8000801160b */
[----:B------:R-:W-:Y:S02]  /*0d30*/  SHF.R.S32.HI R0, RZ, 0x1f, R24 ;  /* 0x0000001fff007819 */ /* 0x000fe40000011418 */
[----:B------:R-:W-:-:S04]  /*0d40*/  IADD3 R24, P0, PT, R21, R24, RZ ;  /* 0x0000001815187210 */ /* 0x000fc80007f1e0ff */
[----:B------:R-:W-:Y:S02]  /*0d50*/  LEA.HI.X.SX32 R21, R21, R0, 0x1, P0 ;  /* 0x0000000015157211 */ /* 0x000fe400000f0eff */
[----:B-1----:R-:W-:Y:S02]  /*0d60*/  LEA R7, P0, R24, UR4, 0x2 ;  /* 0x0000000418077c11 */ /* 0x002fe4000f8010ff */
[----:B0-----:R-:W-:Y:S02]  /*0d70*/  LOP3.LUT R2, R3, 0x3, RZ, 0xc0, !PT ;  /* 0x0000000303027812 */ /* 0x001fe400078ec0ff */
[----:B------:R-:W-:Y:S01]  /*0d80*/  SHF.R.U32.HI R5, RZ, 0x2, R3 ;  /* 0x00000002ff057819 */ /* 0x000fe20000011603 */
[----:B------:R-:W-:-:S04]  /*0d90*/  IMAD.MOV.U32 R3, RZ, RZ, RZ ;  /* 0x000000ffff037224 */ /* 0x000fc800078e00ff */
[----:B------:R-:W-:Y:S01]  /*0da0*/  IMAD.WIDE.U32 R4, R5, UR6, R2 ;  /* 0x0000000605047c25 */ /* 0x000fe2000f8e0002 */
[----:B------:R-:W-:Y:S02]  /*0db0*/  LEA.HI.X R3, R24, UR5, R21, 0x2, P0 ;  /* 0x0000000518037c11 */ /* 0x000fe400080f1415 */
[----:B------:R-:W-:-:S04]  /*0dc0*/  LEA R2, P0, R4, R7, 0x3 ;  /* 0x0000000704027211 */ /* 0x000fc800078018ff */
[----:B------:R-:W-:Y:S01]  /*0dd0*/  LEA.HI.X R3, R4, R3, R5, 0x3, P0 ;  /* 0x0000000304037211 */ /* 0x000fe200000f1c05 */
[----:B------:R-:W-:-:S04]  /*0de0*/  IMAD.U32 R5, RZ, RZ, UR6 ;  /* 0x00000006ff057e24 */ /* 0x000fc8000f8e00ff */
[----:B------:R-:W-:Y:S01]  /*0df0*/  IMAD.WIDE.U32 R4, R5, 0x40, R2 ;  /* 0x0000004005047825 */ /* 0x000fe200078e0002 */
[----:B------:R-:W-:Y:S04]  /*0e00*/  STG.E.64 desc[UR12][R2.64], R8 ;  /* 0x0000000802007986 */ /* 0x000fe8000c101b0c */
[----:B------:R-:W-:Y:S04]  /*0e10*/  STG.E.64 desc[UR12][R4.64], R10 ;  /* 0x0000000a04007986 */ /* 0x000fe8000c101b0c */
[----:B------:R-:W-:Y:S04]  /*0e20*/  STG.E.64 desc[UR12][R2.64+0x20], R12 ;  /* 0x0000200c02007986 */ /* 0x000fe8000c101b0c */
[----:B------:R-:W-:Y:S01]  /*0e30*/  STG.E.64 desc[UR12][R4.64+0x20], R14 ;  /* 0x0000200e04007986 */ /* 0x000fe2000c101b0c */
[----:B------:R-:W-:Y:S05]  /*0e40*/  EXIT ;  /* 0x000000000000794d */ /* 0x000fea0003800000 */
.L_x_4:
[----:B------:R-:W-:-:S00]  /*0e50*/  BRA `(.L_x_4) ;  /* 0xfffffffc00fc7947 */ /* 0x000fc0000383ffff */
[----:B------:R-:W-:-:S00]  /*0e60*/  NOP ;  /* 0x0000000000007918 */ /* 0x000fc00000000000 */
        /* <DEDUP_REMOVED lines=9> */
.L_x_8:


//--------------------- .text._Z20matmul_shared_kernelPKfS0_Pfiii --------------------------
	.section	.text._Z20matmul_shared_kernelPKfS0_Pfiii,"ax",@progbits
	.align	128
        .global         _Z20matmul_shared_kernelPKfS0_Pfiii
        .type           _Z20matmul_shared_kernelPKfS0_Pfiii,@function
        .size           _Z20matmul_shared_kernelPKfS0_Pfiii,(.L_x_9 - _Z20matmul_shared_kernelPKfS0_Pfiii)
        .other          _Z20matmul_shared_kernelPKfS0_Pfiii,@"STO_CUDA_ENTRY STV_DEFAULT"
_Z20matmul_shared_kernelPKfS0_Pfiii:
.text._Z20matmul_shared_kernelPKfS0_Pfiii:
[----:B------:R-:W-:Y:S01]  /*0000*/  LDC R1, c[0x0][0x37c] ;  /* 0x0000df00ff017b82 */ /* 0x000fe20000000800 */
[----:B------:R-:W0:Y:S01]  /*0010*/  S2R R2, SR_CTAID.Y ;  /* 0x0000000000027919 */ /* 0x000e220000002600 */
[----:B------:R-:W1:Y:S01]  /*0020*/  LDCU UR10, c[0x0][0x3a0] ;  /* 0x00007400ff0a77ac */ /* 0x000e620008000800 */
[----:B------:R-:W-:Y:S01]  /*0030*/  HFMA2 R21, -RZ, RZ, 0, 0 ;  /* 0x00000000ff157431 */ /* 0x000fe200000001ff */
[----:B------:R-:W0:Y:S01]  /*0040*/  S2R R0, SR_TID.Y ;  /* 0x0000000000007919 */ /* 0x000e220000002200 */
[----:B------:R-:W2:Y:S01]  /*0050*/  LDCU.64 UR8, c[0x0][0x358] ;  /* 0x00006b00ff0877ac */ /* 0x000ea20008000a00 */
[----:B------:R-:W3:Y:S01]  /*0060*/  S2R R4, SR_CTAID.X ;  /* 0x0000000000047919 */ /* 0x000ee20000002500 */
[----:B------:R-:W3:Y:S01]  /*0070*/  S2R R13, SR_TID.X ;  /* 0x00000000000d7919 */ /* 0x000ee20000002100 */
[----:B-1----:R-:W-:Y:S01]  /*0080*/  UISETP.GE.AND UP0, UPT, UR10, 0x1, UPT ;  /* 0x000000010a00788c */ /* 0x002fe2000bf06270 */
[----:B0-----:R-:W-:Y:S02]  /*0090*/  LEA R2, R2, R0, 0x4 ;  /* 0x0000000002027211 */ /* 0x001fe400078e20ff */
[----:B---3--:R-:W-:-:S06]  /*00a0*/  LEA R3, R4, R13, 0x4 ;  /* 0x0000000d04037211 */ /* 0x008fcc00078e20ff */
[----:B--2---:R-:W-:Y:S05]  /*00b0*/  BRA.U !UP0, `(.L_x_5) ;  /* 0x00000005083c7547 */ /* 0x004fea000b800000 */
[----:B------:R-:W0:Y:S01]  /*00c0*/  S2UR UR7, SR_CgaCtaId ;  /* 0x00000000000779c3 */ /* 0x000e220000008800 */
[----:B------:R-:W1:Y:S01]  /*00d0*/  LDCU UR11, c[0x0][0x39c] ;  /* 0x00007380ff0b77ac */ /* 0x000e620008000800 */
[----:B------:R-:W-:Y:S01]  /*00e0*/  MOV R21, RZ ;  /* 0x000000ff00157202 */ /* 0x000fe20000000f00 */
[----:B------:R-:W-:Y:S01]  /*00f0*/  IMAD R12, R2, UR10, R13 ;  /* 0x0000000a020c7c24 */ /* 0x000fe2000f8e020d */
[----:B------:R-:W-:Y:S01]  /*0100*/  UMOV UR5, 0x400 ;  /* 0x0000040000057882 */ /* 0x000fe20000000000 */
[----:B------:R-:W-:-:S03]  /*0110*/  UIADD3 UR4, UPT, UPT, UR10, 0xf, URZ ;  /* 0x0000000f0a047890 */ /* 0x000fc6000fffe0ff */
[----:B------:R-:W2:Y:S01]  /*0120*/  LDC R14, c[0x0][0x39c] ;  /* 0x0000e700ff0e7b82 */ /* 0x000ea20000000800 */
[----:B------:R-:W-:Y:S02]  /*0130*/  UIADD3 UR6, UPT, UPT, UR5, 0x400, URZ ;  /* 0x0000040005067890 */ /* 0x000fe4000fffe0ff */
[----:B------:R-:W-:Y:S01]  /*0140*/  USHF.R.U32.HI UR4, URZ, 0x4, UR4 ;  /* 0x00000004ff047899 */ /* 0x000fe20008011604 */
[----:B------:R-:W3:Y:S01]  /*0150*/  LDCU UR13, c[0x0][0x3a0] ;  /* 0x00007400ff0d77ac */ /* 0x000ee20008000800 */
[----:B------:R-:W4:Y:S01]  /*0160*/  LDCU UR12, c[0x0][0x398] ;  /* 0x00007300ff0c77ac */ /* 0x000f220008000800 */
[----:B-1----:R-:W-:Y:S01]  /*0170*/  IMAD R19, R0, UR11, R13 ;  /* 0x0000000b00137c24 */ /* 0x002fe2000f8e020d */
[----:B------:R-:W-:Y:S02]  /*0180*/  UIADD3 UR4, UPT, UPT, -UR4, URZ, URZ ;  /* 0x000000ff04047290 */ /* 0x000fe4000fffe1ff */
[----:B0-----:R-:W-:Y:S02]  /*0190*/  ULEA UR5, UR7, UR5, 0x18 ;  /* 0x0000000507057291 */ /* 0x001fe4000f8ec0ff */
[----:B------:R-:W-:Y:S01]  /*01a0*/  LEA R19, R4, R19, 0x4 ;  /* 0x0000001304137211 */ /* 0x000fe200078e20ff */
[----:B------:R-:W-:-:S03]  /*01b0*/  ULEA UR6, UR7, UR6, 0x18 ;  /* 0x0000000607067291 */ /* 0x000fc6000f8ec0ff */
[----:B------:R-:W-:-:S03]  /*01c0*/  LEA R16, R0, UR5, 0x6 ;  /* 0x0000000500107c11 */ /* 0x000fc6000f8e30ff */
[C---:B------:R-:W-:Y:S02]  /*01d0*/  LEA R17, R13.reuse, UR6, 0x2 ;  /* 0x000000060d117c11 */ /* 0x040fe4000f8e10ff */
[----:B------:R-:W-:Y:S02]  /*01e0*/  LEA R18, R13, R16, 0x2 ;  /* 0x000000100d127211 */ /* 0x000fe400078e10ff */
[----:B---34-:R-:W-:-:S07]  /*01f0*/  LEA R15, R0, R17, 0x6 ;  /* 0x00000011000f7211 */ /* 0x018fce00078e30ff */
.L_x_6:
[----:B------:R-:W-:Y:S01]  /*0200*/  ISETP.GE.U32.AND P1, PT, R13, UR13, PT ;  /* 0x0000000d0d007c0c */ /* 0x000fe2000bf26070 */
[----:B------:R-:W-:Y:S01]  /*0210*/  HFMA2 R22, -RZ, RZ, 0, 0 ;  /* 0x00000000ff167431 */ /* 0x000fe200000001ff */
[----:B------:R-:W-:Y:S02]  /*0220*/  ISETP.GE.U32.AND P0, PT, R0, UR13, PT ;  /* 0x0000000d00007c0c */ /* 0x000fe4000bf06070 */
[----:B------:R-:W-:Y:S02]  /*0230*/  ISETP.GE.OR P1, PT, R2, UR12, P1 ;  /* 0x0000000c02007c0c */ /* 0x000fe40008f26670 */
[----:B--2---:R-:W-:Y:S02]  /*0240*/  ISETP.GE.OR P0, PT, R3, R14, P0 ;  /* 0x0000000e0300720c */ /* 0x004fe40000706670 */
[----:B------:R-:W-:-:S09]  /*0250*/  MOV R29, RZ ;  /* 0x000000ff001d7202 */ /* 0x000fd20000000f00 */
[----:B------:R-:W0:Y:S08]  /*0260*/  @!P1 LDC.64 R6, c[0x0][0x380] ;  /* 0x0000e000ff069b82 */ /* 0x000e300000000a00 */
[----:B------:R-:W1:Y:S01]  /*0270*/  @!P0 LDC.64 R4, c[0x0][0x388] ;  /* 0x0000e200ff048b82 */ /* 0x000e620000000a00 */
[----:B0-----:R-:W-:-:S05]  /*0280*/  @!P1 IMAD.WIDE.U32 R6, R12, 0x4, R6 ;  /* 0x000000040c069825 */ /* 0x001fca00078e0006 */
[----:B------:R-:W2:Y:S01]  /*0290*/  @!P1 LDG.E R29, desc[UR8][R6.64] ;  /* 0x00000008061d9981 */ /* 0x000ea2000c1e1900 */
[----:B-1----:R-:W-:-:S05]  /*02a0*/  @!P0 IMAD.WIDE.U32 R24, R19, 0x4, R4 ;  /* 0x0000000413188825 */ /* 0x002fca00078e0004 */
[----:B------:R-:W3:Y:S01]  /*02b0*/  @!P0 LDG.E R22, desc[UR8][R24.64] ;  /* 0x0000000818168981 */ /* 0x000ee2000c1e1900 */
[----:B------:R-:W-:-:S04]  /*02c0*/  UIADD3 UR4, UPT, UPT, UR4, 0x1, URZ ;  /* 0x0000000104047890 */ /* 0x000fc8000fffe0ff */
[----:B------:R-:W-:Y:S01]  /*02d0*/  UISETP.NE.AND UP0, UPT, UR4, URZ, UPT ;  /* 0x000000ff0400728c */ /* 0x000fe2000bf05270 */
[----:B------:R-:W-:Y:S02]  /*02e0*/  IADD3 R0, PT, PT, R0, 0x10, RZ ;  /* 0x0000001000007810 */ /* 0x000fe40007ffe0ff */
[----:B------:R-:W-:Y:S02]  /*02f0*/  IADD3 R13, PT, PT, R13, 0x10, RZ ;  /* 0x000000100d0d7810 */ /* 0x000fe40007ffe0ff */
[----:B------:R-:W-:Y:S02]  /*0300*/  IADD3 R12, PT, PT, R12, 0x10, RZ ;  /* 0x000000100c0c7810 */ /* 0x000fe40007ffe0ff */
[----:B------:R-:W-:Y:S01]  /*0310*/  LEA R19, R14, R19, 0x4 ;  /* 0x000000130e137211 */ /* 0x000fe200078e20ff */
[----:B--2---:R-:W-:Y:S04]  /*0320*/  STS [R18], R29 ;  /* 0x0000001d12007388 */ /* 0x004fe80000000800 */
[----:B---3--:R-:W-:Y:S01]  /*0330*/  STS [R15], R22 ;  /* 0x000000160f007388 */ /* 0x008fe20000000800 */
[----:B------:R-:W-:Y:S06]  /*0340*/  BAR.SYNC.DEFER_BLOCKING 0x0 ;  /* 0x0000000000007b1d */ /* 0x000fec0000010000 */
[----:B------:R-:W-:Y:S04]  /*0350*/  LDS R28, [R17] ;  /* 0x00000000111c7984 */ /* 0x000fe80000000800 */
[----:B------:R-:W0:Y:S04]  /*0360*/  LDS.128 R8, [R16] ;  /* 0x0000000010087984 */ /* 0x000e280000000c00 */
[----:B------:R-:W1:Y:S04]  /*0370*/  LDS R29, [R17+0x40] ;  /* 0x00004000111d7984 */ /* 0x000e680000000800 */
[----:B------:R-:W2:Y:S04]  /*0380*/  LDS R27, [R17+0x80] ;  /* 0x00008000111b7984 */ /* 0x000ea80000000800 */
[----:B------:R-:W3:Y:S04]  /*0390*/  LDS R26, [R17+0xc0] ;  /* 0x0000c000111a7984 */ /* 0x000ee80000000800 */
[----:B------:R-:W-:Y:S04]  /*03a0*/  LDS R23, [R17+0x100] ;  /* 0x0001000011177984 */ /* 0x000fe80000000800 */
[----:B------:R-:W4:Y:S04]  /*03b0*/  LDS.128 R4, [R16+0x10] ;  /* 0x0000100010047984 */ /* 0x000f280000000c00 */
[----:B------:R-:W5:Y:S04]  /*03c0*/  LDS R20, [R17+0x140] ;  /* 0x0001400011147984 */ /* 0x000f680000000800 */
[----:B------:R-:W5:Y:S04]  /*03d0*/  LDS R25, [R17+0x180] ;  /* 0x0001800011197984 */ /* 0x000f680000000800 */
[----:B------:R-:W5:Y:S04]  /*03e0*/  LDS R22, [R17+0x1c0] ;  /* 0x0001c00011167984 */ /* 0x000f680000000800 */
[----:B------:R-:W-:Y:S01]  /*03f0*/  LDS R24, [R17+0x240] ;  /* 0x0002400011187984 */ /* 0x000fe20000000800 */
[----:B0-----:R-:W-:-:S03]  /*0400*/  FFMA R8, R8, R28, R21 ;  /* 0x0000001c08087223 */ /* 0x001fc60000000015 */
[----:B------:R-:W-:Y:S01]  /*0410*/  LDS R21, [R17+0x200] ;  /* 0x0002000011157984 */ /* 0x000fe20000000800 */
[----:B-1----:R-:W-:-:S04]  /*0420*/  FFMA R8, R29, R9, R8 ;  /* 0x000000091d087223 */ /* 0x002fc80000000008 */
[----:B--2---:R-:W-:-:S04]  /*0430*/  FFMA R27, R27, R10, R8 ;  /* 0x0000000a1b1b7223 */ /* 0x004fc80000000008 */
[----:B---3--:R-:W-:Y:S02]  /*0440*/  FFMA R27, R26, R11, R27 ;  /* 0x0000000b1a1b7223 */ /* 0x008fe4000000001b */
[----:B------:R-:W0:Y:S02]  /*0450*/  LDS.128 R8, [R16+0x20] ;  /* 0x0000200010087984 */ /* 0x000e240000000c00 */
[----:B----4-:R-:W-:-:S04]  /*0460*/  FFMA R23, R4, R23, R27 ;  /* 0x0000001704177223 */ /* 0x010fc8000000001b */
[----:B-----5:R-:W-:Y:S02]  /*0470*/  FFMA R20, R20, R5, R23 ;  /* 0x0000000514147223 */ /* 0x020fe40000000017 */
[----:B------:R-:W1:Y:S02]  /*0480*/  LDS R23, [R17+0x280] ;  /* 0x0002800011177984 */ /* 0x000e640000000800 */
[----:B------:R-:W-:Y:S02]  /*0490*/  FFMA R25, R25, R6, R20 ;  /* 0x0000000619197223 */ /* 0x000fe40000000014 */
[----:B------:R-:W2:Y:S02]  /*04a0*/  LDS R20, [R17+0x2c0] ;  /* 0x0002c00011147984 */ /* 0x000ea40000000800 */
[----:B------:R-:W-:Y:S02]  /*04b0*/  FFMA R27, R22, R7, R25 ;  /* 0x00000007161b7223 */ /* 0x000fe40000000019 */
[----:B------:R-:W-:Y:S04]  /*04c0*/  LDS R25, [R17+0x300] ;  /* 0x0003000011197984 */ /* 0x000fe80000000800 */
[----:B------:R-:W3:Y:S04]  /*04d0*/  LDS.128 R4, [R16+0x30] ;  /* 0x0000300010047984 */ /* 0x000ee80000000c00 */
[----:B------:R-:W4:Y:S01]  /*04e0*/  LDS R22, [R17+0x340] ;  /* 0x0003400011167984 */ /* 0x000f220000000800 */
[----:B0-----:R-:W-:-:S03]  /*04f0*/  FFMA R27, R8, R21, R27 ;  /* 0x00000015081b7223 */ /* 0x001fc6000000001b */
[----:B------:R-:W0:Y:S04]  /*0500*/  LDS R21, [R17+0x380] ;  /* 0x0003800011157984 */ /* 0x000e280000000800 */
[----:B------:R-:W5:Y:S01]  /*0510*/  LDS R8, [R17+0x3c0] ;  /* 0x0003c00011087984 */ /* 0x000f620000000800 */
[----:B------:R-:W-:-:S04]  /*0520*/  FFMA R24, R24, R9, R27 ;  /* 0x0000000918187223 */ /* 0x000fc8000000001b */
[----:B-1----:R-:W-:-:S04]  /*0530*/  FFMA R23, R23, R10, R24 ;  /* 0x0000000a17177223 */ /* 0x002fc80000000018 */
[----:B--2---:R-:W-:-:S04]  /*0540*/  FFMA R11, R20, R11, R23 ;  /* 0x0000000b140b7223 */ /* 0x004fc80000000017 */
[----:B---3--:R-:W-:-:S04]  /*0550*/  FFMA R11, R4, R25, R11 ;  /* 0x00000019040b7223 */ /* 0x008fc8000000000b */
[----:B----4-:R-:W-:-:S04]  /*0560*/  FFMA R22, R22, R5, R11 ;  /* 0x0000000516167223 */ /* 0x010fc8000000000b */
[----:B0-----:R-:W-:-:S04]  /*0570*/  FFMA R21, R21, R6, R22 ;  /* 0x0000000615157223 */ /* 0x001fc80000000016 */
[----:B-----5:R-:W-:Y:S01]  /*0580*/  FFMA R21, R8, R7, R21 ;  /* 0x0000000708157223 */ /* 0x020fe20000000015 */
[----:B------:R-:W-:Y:S06]  /*0590*/  BAR.SYNC.DEFER_BLOCKING 0x0 ;  /* 0x0000000000007b1d */ /* 0x000fec0000010000 */
[----:B------:R-:W-:Y:S05]  /*05a0*/  BRA.U UP0, `(.L_x_6) ;  /* 0xfffffffd00147547 */ /* 0x000fea000b83ffff */
.L_x_5:
[----:B------:R-:W0:Y:S02]  /*05b0*/  LDCU.64 UR4, c[0x0][0x398] ;  /* 0x00007300ff0477ac */ /* 0x000e240008000a00 */
[----:B0-----:R-:W-:-:S04]  /*05c0*/  ISETP.GE.AND P0, PT, R3, UR5, PT ;  /* 0x0000000503007c0c */ /* 0x001fc8000bf06270 */
[----:B------:R-:W-:-:S13]  /*05d0*/  ISETP.GE.OR P0, PT, R2, UR4, P0 ;  /* 0x0000000402007c0c */ /* 0x000fda0008706670 */
[----:B------:R-:W-:Y:S05]  /*05e0*/  @P0 EXIT ;  /* 0x000000000000094d */ /* 0x000fea0003800000 */
[----:B------:R-:W0:Y:S01]  /*05f0*/  LDC.64 R4, c[0x0][0x390] ;  /* 0x0000e400ff047b82 */ /* 0x000e220000000a00 */
[----:B------:R-:W-:-:S04]  /*0600*/  IMAD R3, R2, UR5, R3 ;  /* 0x0000000502037c24 */ /* 0x000fc8000f8e0203 */
[----:B0-----:R-:W-:-:S05]  /*0610*/  IMAD.WIDE R2, R3, 0x4, R4 ;  /* 0x0000000403027825 */ /* 0x001fca00078e0204 */
[----:B------:R-:W-:Y:S01]  /*0620*/  STG.E desc[UR8][R2.64], R21 ;  /* 0x0000001502007986 */ /* 0x000fe2000c101908 */
[----:B------:R-:W-:Y:S05]  /*0630*/  EXIT ;  /* 0x000000000000794d */ /* 0x000fea0003800000 */
.L_x_7:
        /* <DEDUP_REMOVED lines=12> */
.L_x_9:


//--------------------- .nv.shared.reserved.0     --------------------------
	.section	.nv.shared.reserved.0,"aw",@nobits
	.weak		__nv_reservedSMEM_offset_0_alias
	.size		__nv_reservedSMEM_offset_0_alias, 0, 64
	.other		__nv_reservedSMEM_offset_0_alias,@"STO_CUDA_RESERVED_SHARED STV_DEFAULT"
__nv_reservedSMEM_offset_0_alias:
	.zero		0
	.zero		64


//--------------------- .nv.shared._Z20matmul_shared_kernelPKfS0_Pfiii --------------------------
	.section	.nv.shared._Z20matmul_shared_kernelPKfS0_Pfiii,"aw",@nobits
	.sectionflags	@""
	.align	4
.nv.shared._Z20matmul_shared_kernelPKfS0_Pfiii:
	.zero		3072


//--------------------- .nv.constant0._Z24matmul_tensorcore_kernelPK6__halfS1_Pfiii --------------------------
	.section	.nv.constant0._Z24matmul_tensorcore_kernelPK6__halfS1_Pfiii,"a",@progbits
	.sectionflags	@""
	.align	4
.nv.constant0._Z24matmul_tensorcore_kernelPK6__halfS1_Pfiii:
	.zero		932


//--------------------- .nv.constant0._Z20matmul_shared_kernelPKfS0_Pfiii --------------------------
	.section	.nv.constant0._Z20matmul_shared_kernelPKfS0_Pfiii,"a",@progbits
	.sectionflags	@""
	.align	4
.nv.constant0._Z20matmul_shared_kernelPKfS0_Pfiii:
	.zero		932


//--------------------- SYMBOLS --------------------------

	.type		.nv.reservedSmem.offset0,@object
	.size		.nv.reservedSmem.offset0,0x4
	.type		.nv.reservedSmem.cap,@object
	.size		.nv.reservedSmem.cap,0x4
